// auto-generated by cutlass_sweep.gemm — config: {"arch": "sm_100", "cluster_m": 2, "cluster_n": 4, "dtype": "int8", "dtype_b": "int8", "layout": "nt", "stages": 0, "tile_k": 64, "tile_m": 128, "tile_n": 256}
#include "cutlass/cutlass.h"
#include "cutlass/gemm/collective/collective_builder.hpp"
#include "cutlass/gemm/device/gemm_universal_adapter.h"
#include "cutlass/gemm/kernel/gemm_universal.hpp"
#include "cutlass/epilogue/collective/collective_builder.hpp"

using ElemA = int8_t;
using ElemB = int8_t;
using ElemCD = int8_t;
using Acc  = int32_t;
using TileShape    = cute::Shape<cute::_128, cute::_256, cute::_64>;
using ClusterShape = cute::Shape<cute::_2, cute::_4, cute::_1>;

using CollectiveEpilogue = typename cutlass::epilogue::collective::CollectiveBuilder<
    cutlass::arch::Sm100, cutlass::arch::OpClassTensorOp,
    TileShape, ClusterShape,
    cutlass::epilogue::collective::EpilogueTileAuto,
    Acc, Acc,
    ElemCD, cutlass::layout::RowMajor, 128 / cutlass::sizeof_bits<ElemCD>::value,
    ElemCD, cutlass::layout::RowMajor, 128 / cutlass::sizeof_bits<ElemCD>::value,
    cutlass::epilogue::collective::EpilogueScheduleAuto
  >::CollectiveOp;

using CollectiveMainloop = typename cutlass::gemm::collective::CollectiveBuilder<
    cutlass::arch::Sm100, cutlass::arch::OpClassTensorOp,
    ElemA, cutlass::layout::RowMajor, 128 / cutlass::sizeof_bits<ElemA>::value,
    ElemB, cutlass::layout::ColumnMajor, 128 / cutlass::sizeof_bits<ElemB>::value,
    Acc,
    TileShape, ClusterShape,
    cutlass::gemm::collective::StageCountAutoCarveout<static_cast<int>(sizeof(typename CollectiveEpilogue::SharedStorage))>,
    cutlass::gemm::collective::KernelScheduleAuto
  >::CollectiveOp;

using GemmKernel = cutlass::gemm::kernel::GemmUniversal<
    cute::Shape<int,int,int,int>,
    CollectiveMainloop,
    CollectiveEpilogue
>;
using Gemm = cutlass::gemm::device::GemmUniversalAdapter<GemmKernel>;

// Force the device kernel symbol into the cubin without needing a host main.
auto* _anchor = &cutlass::device_kernel<GemmKernel>;


// ===== COMPILED SASS (sm_100a) =====

	.target	sm_100a

	.elftype	@"ET_EXEC"


//--------------------- .note.nv.tkinfo           --------------------------
	.section	.note.nv.tkinfo,"",@"SHT_NOTE"
	.sectionflags	@"SHF_NOTE_NV_TKINFO"
	.tkinfo
        /*0018*/ 	.word	0x00000002
        /*0030*/ 	.string	""
        /*0030*/ 	.string	"ptxas"
        /*0030*/ 	.string	"Cuda compilation tools, release 13.0, V13.0.88"
        /*0030*/ 	.string	"Build cuda_13.0.r13.0/compiler.36424714_0"
        /*0030*/ 	.string	"-arch sm_100a -m 64 "



//--------------------- .note.nv.cuinfo           --------------------------
	.section	.note.nv.cuinfo,"",@"SHT_NOTE"
	.sectionflags	@"SHF_NOTE_NV_CUINFO"
        /*0018*/ 	.short	0x0002
        /*001a*/ 	.short	0x0064
        /*001c*/ 	.short	0x0082
	.zero		2


//--------------------- .nv.info                  --------------------------
	.section	.nv.info,"",@"SHT_CUDA_INFO"
	.align	4


	//----- nvinfo : EIATTR_REGCOUNT
	.align		4
        /*0000*/ 	.byte	0x04, 0x2f
        /*0002*/ 	.short	(.L_20 - .L_19)
	.align		4
.L_19:
        /*0004*/ 	.word	index@(_ZN7cutlass13device_kernelINS_4gemm6kernel13GemmUniversalIN4cute5tupleIJiiiiEEENS1_10collective13CollectiveMmaINS1_35MainloopSm100TmaUmmaWarpSpecializedILi16ELi2ELi4ENS5_IJNS4_1CILi2EEENSA_ILi4EEENSA_ILi1EEEEEEEENS5_IJNSA_ILi128EEENSA_ILi256EEENSA_ILi64EEEEEEaNS5_IJlSD_lEEEaSK_NS4_8TiledMMAINS4_8MMA_AtomIJNS4_21SM100_MMA_S8_2x1SM_SSIaaiLi128ELi256ELNS4_4UMMA5MajorE0ELSP_0ELNSO_8SaturateE0EEEEEENS4_6LayoutINS5_IJSD_SD_SD_EEENS5_IJNSA_ILi0EEESV_SV_EEEEENS5_IJNS4_10UnderscoreESY_SY_EEEEENS4_28SM100_TMA_2SM_LOAD_MULTICASTENS4_14ComposedLayoutINS4_7SwizzleILi2ELi4ELi3EEENS4_18smem_ptr_flag_bitsILi8EEENST_INS5_IJNSA_ILi8EEESI_EEENS5_IJSI_SD_EEEEEEEvNS4_8identityENS4_18SM100_TMA_2SM_LOADES1B_vS1C_EENS_8epilogue10collective18CollectiveEpilogueINS1F_23Sm100TmaWarpSpecializedILi4ELi2ELi32ELb0ELb0EEEJNS5_IJSI_SH_SI_EEENS5_IJNST_ISI_SD_EENST_INS5_IJNSA_ILi32EEESB_EEENS5_IJSD_SG_EEEEEEEEaSK_aSK_NS1F_6fusion15FusionCallbacksIS1J_NS1R_17LinearCombinationIaiaiLNS_15FloatRoundStyleE2EEES1K_S1Q_JEEENS4_5SM1004TMEM4LOAD26SM100_TMEM_LOAD_32dp32b32xENS4_13SM90_TMA_LOADENS12_INS13_ILi1ELi4ELi3EEES16_NST_INS5_IJS17_S1M_EEENS5_IJS1M_SD_EEEEEEENS4_39AutoVectorizingCopyWithAssumedAlignmentILi128EEENS4_14SM90_TMA_STOREES26_S28_S28_EEEvvEEEEvNT_6ParamsE)
        /*0008*/ 	.word	0x0000005e


	//----- nvinfo : EIATTR_FRAME_SIZE
	.align		4
.L_20:
        /*000c*/ 	.byte	0x04, 0x11
        /*000e*/ 	.short	(.L_22 - .L_21)
	.align		4
.L_21:
        /*0010*/ 	.word	index@($__internal_2_$__cuda_sm10x_tcgen05_guardrail_trap_unallocated_columns_being_dealloced)
        /*0014*/ 	.word	0x00000000


	//----- nvinfo : EIATTR_FRAME_SIZE
	.align		4
.L_22:
        /*0018*/ 	.byte	0x04, 0x11
        /*001a*/ 	.short	(.L_24 - .L_23)
	.align		4
.L_23:
        /*001c*/ 	.word	index@($__internal_1_$__cuda_sm10x_tcgen05_guardrail_trap_phase_invalid_during_alloc)
        /*0020*/ 	.word	0x00000000


	//----- nvinfo : EIATTR_FRAME_SIZE
	.align		4
.L_24:
        /*0024*/ 	.byte	0x04, 0x11
        /*0026*/ 	.short	(.L_26 - .L_25)
	.align		4
.L_25:
        /*0028*/ 	.word	index@($__internal_0_$__cuda_sm10x_tcgen05_guardrail_trap_col_being_dealloced_not_returned_by_alloc)
        /*002c*/ 	.word	0x00000000


	//----- nvinfo : EIATTR_FRAME_SIZE
	.align		4
.L_26:
        /*0030*/ 	.byte	0x04, 0x11
        /*0032*/ 	.short	(.L_28 - .L_27)
	.align		4
.L_27:
        /*0034*/ 	.word	index@(_ZN7cutlass13device_kernelINS_4gemm6kernel13GemmUniversalIN4cute5tupleIJiiiiEEENS1_10collective13CollectiveMmaINS1_35MainloopSm100TmaUmmaWarpSpecializedILi16ELi2ELi4ENS5_IJNS4_1CILi2EEENSA_ILi4EEENSA_ILi1EEEEEEEENS5_IJNSA_ILi128EEENSA_ILi256EEENSA_ILi64EEEEEEaNS5_IJlSD_lEEEaSK_NS4_8TiledMMAINS4_8MMA_AtomIJNS4_21SM100_MMA_S8_2x1SM_SSIaaiLi128ELi256ELNS4_4UMMA5MajorE0ELSP_0ELNSO_8SaturateE0EEEEEENS4_6LayoutINS5_IJSD_SD_SD_EEENS5_IJNSA_ILi0EEESV_SV_EEEEENS5_IJNS4_10UnderscoreESY_SY_EEEEENS4_28SM100_TMA_2SM_LOAD_MULTICASTENS4_14ComposedLayoutINS4_7SwizzleILi2ELi4ELi3EEENS4_18smem_ptr_flag_bitsILi8EEENST_INS5_IJNSA_ILi8EEESI_EEENS5_IJSI_SD_EEEEEEEvNS4_8identityENS4_18SM100_TMA_2SM_LOADES1B_vS1C_EENS_8epilogue10collective18CollectiveEpilogueINS1F_23Sm100TmaWarpSpecializedILi4ELi2ELi32ELb0ELb0EEEJNS5_IJSI_SH_SI_EEENS5_IJNST_ISI_SD_EENST_INS5_IJNSA_ILi32EEESB_EEENS5_IJSD_SG_EEEEEEEEaSK_aSK_NS1F_6fusion15FusionCallbacksIS1J_NS1R_17LinearCombinationIaiaiLNS_15FloatRoundStyleE2EEES1K_S1Q_JEEENS4_5SM1004TMEM4LOAD26SM100_TMEM_LOAD_32dp32b32xENS4_13SM90_TMA_LOADENS12_INS13_ILi1ELi4ELi3EEES16_NST_INS5_IJS17_S1M_EEENS5_IJS1M_SD_EEEEEEENS4_39AutoVectorizingCopyWithAssumedAlignmentILi128EEENS4_14SM90_TMA_STOREES26_S28_S28_EEEvvEEEEvNT_6ParamsE)
        /*0038*/ 	.word	0x00000000


	//----- nvinfo : EIATTR_MIN_STACK_SIZE
	.align		4
.L_28:
        /*003c*/ 	.byte	0x04, 0x12
        /*003e*/ 	.short	(.L_30 - .L_29)
	.align		4
.L_29:
        /*0040*/ 	.word	index@(_ZN7cutlass13device_kernelINS_4gemm6kernel13GemmUniversalIN4cute5tupleIJiiiiEEENS1_10collective13CollectiveMmaINS1_35MainloopSm100TmaUmmaWarpSpecializedILi16ELi2ELi4ENS5_IJNS4_1CILi2EEENSA_ILi4EEENSA_ILi1EEEEEEEENS5_IJNSA_ILi128EEENSA_ILi256EEENSA_ILi64EEEEEEaNS5_IJlSD_lEEEaSK_NS4_8TiledMMAINS4_8MMA_AtomIJNS4_21SM100_MMA_S8_2x1SM_SSIaaiLi128ELi256ELNS4_4UMMA5MajorE0ELSP_0ELNSO_8SaturateE0EEEEEENS4_6LayoutINS5_IJSD_SD_SD_EEENS5_IJNSA_ILi0EEESV_SV_EEEEENS5_IJNS4_10UnderscoreESY_SY_EEEEENS4_28SM100_TMA_2SM_LOAD_MULTICASTENS4_14ComposedLayoutINS4_7SwizzleILi2ELi4ELi3EEENS4_18smem_ptr_flag_bitsILi8EEENST_INS5_IJNSA_ILi8EEESI_EEENS5_IJSI_SD_EEEEEEEvNS4_8identityENS4_18SM100_TMA_2SM_LOADES1B_vS1C_EENS_8epilogue10collective18CollectiveEpilogueINS1F_23Sm100TmaWarpSpecializedILi4ELi2ELi32ELb0ELb0EEEJNS5_IJSI_SH_SI_EEENS5_IJNST_ISI_SD_EENST_INS5_IJNSA_ILi32EEESB_EEENS5_IJSD_SG_EEEEEEEEaSK_aSK_NS1F_6fusion15FusionCallbacksIS1J_NS1R_17LinearCombinationIaiaiLNS_15FloatRoundStyleE2EEES1K_S1Q_JEEENS4_5SM1004TMEM4LOAD26SM100_TMEM_LOAD_32dp32b32xENS4_13SM90_TMA_LOADENS12_INS13_ILi1ELi4ELi3EEES16_NST_INS5_IJS17_S1M_EEENS5_IJS1M_SD_EEEEEEENS4_39AutoVectorizingCopyWithAssumedAlignmentILi128EEENS4_14SM90_TMA_STOREES26_S28_S28_EEEvvEEEEvNT_6ParamsE)
        /*0044*/ 	.word	0x00000000
.L_30:


//--------------------- .nv.compat                --------------------------
	.section	.nv.compat,"",@"SHT_CUDA_COMPAT_INFO"
	.align	4
        /*0000*/ 	.byte	0x02, 0x09, 0x01, 0x00, 0x02, 0x02, 0x03, 0x00, 0x02, 0x05, 0x06, 0x00, 0x03, 0x07, 0x01, 0x01
        /*0010*/ 	.byte	0x02, 0x03, 0x01, 0x00, 0x02, 0x06, 0x01, 0x00, 0x04, 0x0b, 0x08, 0x00, 0x01, 0x00, 0x00, 0x00
        /*0020*/ 	.byte	0x00, 0x00, 0x00, 0x00


//--------------------- .nv.info._ZN7cutlass13device_kernelINS_4gemm6kernel13GemmUniversalIN4cute5tupleIJiiiiEEENS1_10collective13CollectiveMmaINS1_35MainloopSm100TmaUmmaWarpSpecializedILi16ELi2ELi4ENS5_IJNS4_1CILi2EEENSA_ILi4EEENSA_ILi1EEEEEEEENS5_IJNSA_ILi128EEENSA_ILi256EEENSA_ILi64EEEEEEaNS5_IJlSD_lEEEaSK_NS4_8TiledMMAINS4_8MMA_AtomIJNS4_21SM100_MMA_S8_2x1SM_SSIaaiLi128ELi256ELNS4_4UMMA5MajorE0ELSP_0ELNSO_8SaturateE0EEEEEENS4_6LayoutINS5_IJSD_SD_SD_EEENS5_IJNSA_ILi0EEESV_SV_EEEEENS5_IJNS4_10UnderscoreESY_SY_EEEEENS4_28SM100_TMA_2SM_LOAD_MULTICASTENS4_14ComposedLayoutINS4_7SwizzleILi2ELi4ELi3EEENS4_18smem_ptr_flag_bitsILi8EEENST_INS5_IJNSA_ILi8EEESI_EEENS5_IJSI_SD_EEEEEEEvNS4_8identityENS4_18SM100_TMA_2SM_LOADES1B_vS1C_EENS_8epilogue10collective18CollectiveEpilogueINS1F_23Sm100TmaWarpSpecializedILi4ELi2ELi32ELb0ELb0EEEJNS5_IJSI_SH_SI_EEENS5_IJNST_ISI_SD_EENST_INS5_IJNSA_ILi32EEESB_EEENS5_IJSD_SG_EEEEEEEEaSK_aSK_NS1F_6fusion15FusionCallbacksIS1J_NS1R_17LinearCombinationIaiaiLNS_15FloatRoundStyleE2EEES1K_S1Q_JEEENS4_5SM1004TMEM4LOAD26SM100_TMEM_LOAD_32dp32b32xENS4_13SM90_TMA_LOADENS12_INS13_ILi1ELi4ELi3EEES16_NST_INS5_IJS17_S1M_EEENS5_IJS1M_SD_EEEEEEENS4_39AutoVectorizingCopyWithAssumedAlignmentILi128EEENS4_14SM90_TMA_STOREES26_S28_S28_EEEvvEEEEvNT_6ParamsE --------------------------
	.section	.nv.info._ZN7cutlass13device_kernelINS_4gemm6kernel13GemmUniversalIN4cute5tupleIJiiiiEEENS1_10collective13CollectiveMmaINS1_35MainloopSm100TmaUmmaWarpSpecializedILi16ELi2ELi4ENS5_IJNS4_1CILi2EEENSA_ILi4EEENSA_ILi1EEEEEEEENS5_IJNSA_ILi128EEENSA_ILi256EEENSA_ILi64EEEEEEaNS5_IJlSD_lEEEaSK_NS4_8TiledMMAINS4_8MMA_AtomIJNS4_21SM100_MMA_S8_2x1SM_SSIaaiLi128ELi256ELNS4_4UMMA5MajorE0ELSP_0ELNSO_8SaturateE0EEEEEENS4_6LayoutINS5_IJSD_SD_SD_EEENS5_IJNSA_ILi0EEESV_SV_EEEEENS5_IJNS4_10UnderscoreESY_SY_EEEEENS4_28SM100_TMA_2SM_LOAD_MULTICASTENS4_14ComposedLayoutINS4_7SwizzleILi2ELi4ELi3EEENS4_18smem_ptr_flag_bitsILi8EEENST_INS5_IJNSA_ILi8EEESI_EEENS5_IJSI_SD_EEEEEEEvNS4_8identityENS4_18SM100_TMA_2SM_LOADES1B_vS1C_EENS_8epilogue10collective18CollectiveEpilogueINS1F_23Sm100TmaWarpSpecializedILi4ELi2ELi32ELb0ELb0EEEJNS5_IJSI_SH_SI_EEENS5_IJNST_ISI_SD_EENST_INS5_IJNSA_ILi32EEESB_EEENS5_IJSD_SG_EEEEEEEEaSK_aSK_NS1F_6fusion15FusionCallbacksIS1J_NS1R_17LinearCombinationIaiaiLNS_15FloatRoundStyleE2EEES1K_S1Q_JEEENS4_5SM1004TMEM4LOAD26SM100_TMEM_LOAD_32dp32b32xENS4_13SM90_TMA_LOADENS12_INS13_ILi1ELi4ELi3EEES16_NST_INS5_IJS17_S1M_EEENS5_IJS1M_SD_EEEEEEENS4_39AutoVectorizingCopyWithAssumedAlignmentILi128EEENS4_14SM90_TMA_STOREES26_S28_S28_EEEvvEEEEvNT_6ParamsE,"",@"SHT_CUDA_INFO"
	.sectionflags	@""
	.align	4


	//----- nvinfo : EIATTR_CUDA_API_VERSION
	.align		4
        /*0000*/ 	.byte	0x04, 0x37
        /*0002*/ 	.short	(.L_32 - .L_31)
.L_31:
        /*0004*/ 	.word	0x00000082


	//----- nvinfo : EIATTR_KPARAM_INFO
	.align		4
.L_32:
        /*0008*/ 	.byte	0x04, 0x17
        /*000a*/ 	.short	(.L_34 - .L_33)
.L_33:
        /*000c*/ 	.word	0x00000000
        /*0010*/ 	.short	0x0000
        /*0012*/ 	.short	0x0000
        /*0014*/ 	.byte	0x00, 0xf0, 0x01, 0x20


	//----- nvinfo : EIATTR_AT_ENTRY_FRAGMENTS
	.align		4
.L_34:
        /*0018*/ 	.byte	0x04, 0x4f
        /*001a*/ 	.short	(.L_36 - .L_35)


	//   ....[0]....
.L_35:
        /*001c*/ 	.word	0x00000007


	//----- nvinfo : EIATTR_RESERVED_SMEM_USED
	.align		4
.L_36:
        /*0020*/ 	.byte	0x01, 0x41
	.zero		2


	//----- nvinfo : EIATTR_SPARSE_MMA_MASK
	.align		4
        /*0024*/ 	.byte	0x03, 0x50
        /*0026*/ 	.short	0x0000


	//----- nvinfo : EIATTR_TCGEN05_2CTA_USED
	.align		4
        /*0028*/ 	.byte	0x01, 0x52
	.zero		2


	//----- nvinfo : EIATTR_MAXREG_COUNT
	.align		4
        /*002c*/ 	.byte	0x03, 0x1b
        /*002e*/ 	.short	0x00ff


	//----- nvinfo : EIATTR_NUM_BARRIERS
	.align		4
        /*0030*/ 	.byte	0x02, 0x4c
        /*0032*/ 	.byte	0x07
	.zero		1


	//----- nvinfo : EIATTR_EXTERNS
	.align		4
        /*0034*/ 	.byte	0x04, 0x0f
        /*0036*/ 	.short	(.L_38 - .L_37)


	//   ....[0]....
	.align		4
.L_37:
        /*0038*/ 	.word	index@(__assertfail)


	//----- nvinfo : EIATTR_MERCURY_ISA_VERSION
	.align		4
.L_38:
        /*003c*/ 	.byte	0x03, 0x5f
        /*003e*/ 	.short	0x0101


	//----- nvinfo : EIATTR_INT_WARP_WIDE_INSTR_OFFSETS
	.align		4
        /*0040*/ 	.byte	0x04, 0x31
        /*0042*/ 	.short	(.L_40 - .L_39)


	//   ....[0]....
.L_39:
        /*0044*/ 	.word	0x00000f10


	//   ....[1]....
        /*0048*/ 	.word	0x00000fb0


	//   ....[2]....
        /*004c*/ 	.word	0x00004ad0


	//   ....[3]....
        /*0050*/ 	.word	0x00004b00


	//   ....[4]....
        /*0054*/ 	.word	0x00004b20


	//   ....[5]....
        /*0058*/ 	.word	0x00005660


	//   ....[6]....
        /*005c*/ 	.word	0x00005700


	//   ....[7]....
        /*0060*/ 	.word	0x000057c0


	//   ....[8]....
        /*0064*/ 	.word	0x00005830


	//   ....[9]....
        /*0068*/ 	.word	0x000058f0


	//   ....[10]....
        /*006c*/ 	.word	0x00005990


	//   ....[11]....
        /*0070*/ 	.word	0x00005a00


	//   ....[12]....
        /*0074*/ 	.word	0x00005ac0


	//   ....[13]....
        /*0078*/ 	.word	0x00005b60


	//   ....[14]....
        /*007c*/ 	.word	0x00005c00


	//   ....[15]....
        /*0080*/ 	.word	0x00005cf0


	//   ....[16]....
        /*0084*/ 	.word	0x00005dc0


	//----- nvinfo : EIATTR_COOP_GROUP_MASK_REGIDS
	.align		4
.L_40:
        /*0088*/ 	.byte	0x04, 0x29
        /*008a*/ 	.short	(.L_42 - .L_41)


	//   ....[0]....
.L_41:
        /*008c*/ 	.word	0xffffffff


	//   ....[1]....
        /*0090*/ 	.word	0xffffffff


	//   ....[2]....
        /*0094*/ 	.word	0xffffffff


	//   ....[3]....
        /*0098*/ 	.word	0xffffffff


	//   ....[4]....
        /*009c*/ 	.word	0xffffffff


	//   ....[5]....
        /*00a0*/ 	.word	0xffffffff


	//   ....[6]....
        /*00a4*/ 	.word	0xffffffff


	//   ....[7]....
        /*00a8*/ 	.word	0xffffffff


	//   ....[8]....
        /*00ac*/ 	.word	0xffffffff


	//   ....[9]....
        /*00b0*/ 	.word	0xffffffff


	//   ....[10]....
        /*00b4*/ 	.word	0xffffffff


	//   ....[11]....
        /*00b8*/ 	.word	0xffffffff


	//   ....[12]....
        /*00bc*/ 	.word	0xffffffff


	//   ....[13]....
        /*00c0*/ 	.word	0xffffffff


	//----- nvinfo : EIATTR_COOP_GROUP_INSTR_OFFSETS
	.align		4
.L_42:
        /*00c4*/ 	.byte	0x04, 0x28
        /*00c6*/ 	.short	(.L_44 - .L_43)


	//   ....[0]....
.L_43:
        /*00c8*/ 	.word	0x000000b0


	//   ....[1]....
        /*00cc*/ 	.word	0x00000510


	//   ....[2]....
        /*00d0*/ 	.word	0x00000880


	//   ....[3]....
        /*00d4*/ 	.word	0x00000a10


	//   ....[4]....
        /*00d8*/ 	.word	0x00000b00


	//   ....[5]....
        /*00dc*/ 	.word	0x00000c60


	//   ....[6]....
        /*00e0*/ 	.word	0x00000df0


	//   ....[7]....
        /*00e4*/ 	.word	0x00001030


	//   ....[8]....
        /*00e8*/ 	.word	0x00002420


	//   ....[9]....
        /*00ec*/ 	.word	0x00003990


	//   ....[10]....
        /*00f0*/ 	.word	0x00003e60


	//   ....[11]....
        /*00f4*/ 	.word	0x00003e90


	//   ....[12]....
        /*00f8*/ 	.word	0x000049d0


	//   ....[13]....
        /*00fc*/ 	.word	0x00004be0


	//----- nvinfo : EIATTR_VRC_CTA_INIT_COUNT
	.align		4
.L_44:
        /*0100*/ 	.byte	0x02, 0x4a
        /*0102*/ 	.byte	0x80
	.zero		1


	//----- nvinfo : EIATTR_SYSCALL_OFFSETS
	.align		4
        /*0104*/ 	.byte	0x04, 0x46
        /*0106*/ 	.short	(.L_46 - .L_45)


	//   ....[0]....
.L_45:
        /*0108*/ 	.word	0x00006930


	//   ....[1]....
        /*010c*/ 	.word	0x00006a70


	//   ....[2]....
        /*0110*/ 	.word	0x00007240


	//   ....[3]....
        /*0114*/ 	.word	0x00008030


	//   ....[4]....
        /*0118*/ 	.word	0x00008dc0


	//   ....[5]....
        /*011c*/ 	.word	0x00009b60


	//----- nvinfo : EIATTR_MBARRIER_INSTR_OFFSETS
	.align		4
.L_46:
        /*0120*/ 	.byte	0x04, 0x39
        /*0122*/ 	.short	(.L_48 - .L_47)


	//   ....[0]....
.L_47:
        /*0124*/ 	.word	0x00000660
        /*0128*/ 	.word	0x000000ff
        /*012c*/ 	.word	0x00000000
        /*0130*/ 	.short	0x0100
        /*0132*/ 	.byte	0x04
	.zero		1


	//   ....[1]....
        /*0134*/ 	.word	0x00000670
        /*0138*/ 	.word	0x000000ff
        /*013c*/ 	.word	0x00000080
        /*0140*/ 	.short	0x0100
        /*0142*/ 	.byte	0x04
	.zero		1


	//   ....[2]....
        /*0144*/ 	.word	0x00000680
        /*0148*/ 	.word	0x000000ff
        /*014c*/ 	.word	0x00000008
        /*0150*/ 	.short	0x0100
        /*0152*/ 	.byte	0x04
	.zero		1


	//   ....[3]....
        /*0154*/ 	.word	0x00000690
        /*0158*/ 	.word	0x000000ff
        /*015c*/ 	.word	0x00000088
        /*0160*/ 	.short	0x0100
        /*0162*/ 	.byte	0x04
	.zero		1


	//   ....[4]....
        /*0164*/ 	.word	0x000006a0
        /*0168*/ 	.word	0x000000ff
        /*016c*/ 	.word	0x00000010
        /*0170*/ 	.short	0x0100
        /*0172*/ 	.byte	0x04
	.zero		1


	//   ....[5]....
        /*0174*/ 	.word	0x000006b0
        /*0178*/ 	.word	0x000000ff
        /*017c*/ 	.word	0x00000090
        /*0180*/ 	.short	0x0100
        /*0182*/ 	.byte	0x04
	.zero		1


	//   ....[6]....
        /*0184*/ 	.word	0x000006c0
        /*0188*/ 	.word	0x000000ff
        /*018c*/ 	.word	0x00000018
        /*0190*/ 	.short	0x0100
        /*0192*/ 	.byte	0x04
	.zero		1


	//   ....[7]....
        /*0194*/ 	.word	0x000006d0
        /*0198*/ 	.word	0x000000ff
        /*019c*/ 	.word	0x00000098
        /*01a0*/ 	.short	0x0100
        /*01a2*/ 	.byte	0x04
	.zero		1


	//   ....[8]....
        /*01a4*/ 	.word	0x000006e0
        /*01a8*/ 	.word	0x000000ff
        /*01ac*/ 	.word	0x00000020
        /*01b0*/ 	.short	0x0100
        /*01b2*/ 	.byte	0x04
	.zero		1


	//   ....[9]....
        /*01b4*/ 	.word	0x000006f0
        /*01b8*/ 	.word	0x000000ff
        /*01bc*/ 	.word	0x000000a0
        /*01c0*/ 	.short	0x0100
        /*01c2*/ 	.byte	0x04
	.zero		1


	//   ....[10]....
        /*01c4*/ 	.word	0x00000700
        /*01c8*/ 	.word	0x000000ff
        /*01cc*/ 	.word	0x00000028
        /*01d0*/ 	.short	0x0100
        /*01d2*/ 	.byte	0x04
	.zero		1


	//   ....[11]....
        /*01d4*/ 	.word	0x00000710
        /*01d8*/ 	.word	0x000000ff
        /*01dc*/ 	.word	0x000000a8
        /*01e0*/ 	.short	0x0100
        /*01e2*/ 	.byte	0x04
	.zero		1


	//   ....[12]....
        /*01e4*/ 	.word	0x00000720
        /*01e8*/ 	.word	0x000000ff
        /*01ec*/ 	.word	0x00000030
        /*01f0*/ 	.short	0x0100
        /*01f2*/ 	.byte	0x04
	.zero		1


	//   ....[13]....
        /*01f4*/ 	.word	0x00000730
        /*01f8*/ 	.word	0x000000ff
        /*01fc*/ 	.word	0x000000b0
        /*0200*/ 	.short	0x0100
        /*0202*/ 	.byte	0x04
	.zero		1


	//   ....[14]....
        /*0204*/ 	.word	0x00000740
        /*0208*/ 	.word	0x000000ff
        /*020c*/ 	.word	0x00000038
        /*0210*/ 	.short	0x0100
        /*0212*/ 	.byte	0x04
	.zero		1


	//   ....[15]....
        /*0214*/ 	.word	0x00000750
        /*0218*/ 	.word	0x000000ff
        /*021c*/ 	.word	0x000000b8
        /*0220*/ 	.short	0x0100
        /*0222*/ 	.byte	0x04
	.zero		1


	//   ....[16]....
        /*0224*/ 	.word	0x00000760
        /*0228*/ 	.word	0x000000ff
        /*022c*/ 	.word	0x00000040
        /*0230*/ 	.short	0x0100
        /*0232*/ 	.byte	0x04
	.zero		1


	//   ....[17]....
        /*0234*/ 	.word	0x00000770
        /*0238*/ 	.word	0x000000ff
        /*023c*/ 	.word	0x000000c0
        /*0240*/ 	.short	0x0100
        /*0242*/ 	.byte	0x04
	.zero		1


	//   ....[18]....
        /*0244*/ 	.word	0x00000780
        /*0248*/ 	.word	0x000000ff
        /*024c*/ 	.word	0x00000048
        /*0250*/ 	.short	0x0100
        /*0252*/ 	.byte	0x04
	.zero		1


	//   ....[19]....
        /*0254*/ 	.word	0x00000790
        /*0258*/ 	.word	0x000000ff
        /*025c*/ 	.word	0x000000c8
        /*0260*/ 	.short	0x0100
        /*0262*/ 	.byte	0x04
	.zero		1


	//   ....[20]....
        /*0264*/ 	.word	0x000007a0
        /*0268*/ 	.word	0x000000ff
        /*026c*/ 	.word	0x00000050
        /*0270*/ 	.short	0x0100
        /*0272*/ 	.byte	0x04
	.zero		1


	//   ....[21]....
        /*0274*/ 	.word	0x000007b0
        /*0278*/ 	.word	0x000000ff
        /*027c*/ 	.word	0x000000d0
        /*0280*/ 	.short	0x0100
        /*0282*/ 	.byte	0x04
	.zero		1


	//   ....[22]....
        /*0284*/ 	.word	0x000007c0
        /*0288*/ 	.word	0x000000ff
        /*028c*/ 	.word	0x00000058
        /*0290*/ 	.short	0x0100
        /*0292*/ 	.byte	0x04
	.zero		1


	//   ....[23]....
        /*0294*/ 	.word	0x000007d0
        /*0298*/ 	.word	0x000000ff
        /*029c*/ 	.word	0x000000d8
        /*02a0*/ 	.short	0x0100
        /*02a2*/ 	.byte	0x04
	.zero		1


	//   ....[24]....
        /*02a4*/ 	.word	0x000007e0
        /*02a8*/ 	.word	0x000000ff
        /*02ac*/ 	.word	0x00000060
        /*02b0*/ 	.short	0x0100
        /*02b2*/ 	.byte	0x04
	.zero		1


	//   ....[25]....
        /*02b4*/ 	.word	0x000007f0
        /*02b8*/ 	.word	0x000000ff
        /*02bc*/ 	.word	0x000000e0
        /*02c0*/ 	.short	0x0100
        /*02c2*/ 	.byte	0x04
	.zero		1


	//   ....[26]....
        /*02c4*/ 	.word	0x00000800
        /*02c8*/ 	.word	0x000000ff
        /*02cc*/ 	.word	0x00000068
        /*02d0*/ 	.short	0x0100
        /*02d2*/ 	.byte	0x04
	.zero		1


	//   ....[27]....
        /*02d4*/ 	.word	0x00000810
        /*02d8*/ 	.word	0x000000ff
        /*02dc*/ 	.word	0x000000e8
        /*02e0*/ 	.short	0x0100
        /*02e2*/ 	.byte	0x04
	.zero		1


	//   ....[28]....
        /*02e4*/ 	.word	0x00000820
        /*02e8*/ 	.word	0x000000ff
        /*02ec*/ 	.word	0x00000070
        /*02f0*/ 	.short	0x0100
        /*02f2*/ 	.byte	0x04
	.zero		1


	//   ....[29]....
        /*02f4*/ 	.word	0x00000830
        /*02f8*/ 	.word	0x000000ff
        /*02fc*/ 	.word	0x000000f0
        /*0300*/ 	.short	0x0100
        /*0302*/ 	.byte	0x04
	.zero		1


	//   ....[30]....
        /*0304*/ 	.word	0x00000840
        /*0308*/ 	.word	0x000000ff
        /*030c*/ 	.word	0x00000078
        /*0310*/ 	.short	0x0100
        /*0312*/ 	.byte	0x04
	.zero		1


	//   ....[31]....
        /*0314*/ 	.word	0x00000850
        /*0318*/ 	.word	0x000000ff
        /*031c*/ 	.word	0x000000f8
        /*0320*/ 	.short	0x0100
        /*0322*/ 	.byte	0x04
	.zero		1


	//   ....[32]....
        /*0324*/ 	.word	0x00000980
        /*0328*/ 	.word	0x000000ff
        /*032c*/ 	.word	0x00000100
        /*0330*/ 	.short	0x0100
        /*0332*/ 	.byte	0x04
	.zero		1


	//   ....[33]....
        /*0334*/ 	.word	0x00000990
        /*0338*/ 	.word	0x000000ff
        /*033c*/ 	.word	0x00000120
        /*0340*/ 	.short	0x0100
        /*0342*/ 	.byte	0x04
	.zero		1


	//   ....[34]....
        /*0344*/ 	.word	0x000009a0
        /*0348*/ 	.word	0x000000ff
        /*034c*/ 	.word	0x00000108
        /*0350*/ 	.short	0x0100
        /*0352*/ 	.byte	0x04
	.zero		1


	//   ....[35]....
        /*0354*/ 	.word	0x000009b0
        /*0358*/ 	.word	0x000000ff
        /*035c*/ 	.word	0x00000128
        /*0360*/ 	.short	0x0100
        /*0362*/ 	.byte	0x04
	.zero		1


	//   ....[36]....
        /*0364*/ 	.word	0x000009c0
        /*0368*/ 	.word	0x000000ff
        /*036c*/ 	.word	0x00000110
        /*0370*/ 	.short	0x0100
        /*0372*/ 	.byte	0x04
	.zero		1


	//   ....[37]....
        /*0374*/ 	.word	0x000009d0
        /*0378*/ 	.word	0x000000ff
        /*037c*/ 	.word	0x00000130
        /*0380*/ 	.short	0x0100
        /*0382*/ 	.byte	0x04
	.zero		1


	//   ....[38]....
        /*0384*/ 	.word	0x000009e0
        /*0388*/ 	.word	0x000000ff
        /*038c*/ 	.word	0x00000118
        /*0390*/ 	.short	0x0100
        /*0392*/ 	.byte	0x04
	.zero		1


	//   ....[39]....
        /*0394*/ 	.word	0x000009f0
        /*0398*/ 	.word	0x000000ff
        /*039c*/ 	.word	0x00000138
        /*03a0*/ 	.short	0x0100
        /*03a2*/ 	.byte	0x04
	.zero		1


	//   ....[40]....
        /*03a4*/ 	.word	0x00000ad0
        /*03a8*/ 	.word	0x000000ff
        /*03ac*/ 	.word	0x00000140
        /*03b0*/ 	.short	0x0100
        /*03b2*/ 	.byte	0x06
	.zero		1


	//   ....[41]....
        /*03b4*/ 	.word	0x00000ae0
        /*03b8*/ 	.word	0x000000ff
        /*03bc*/ 	.word	0x00000148
        /*03c0*/ 	.short	0x0100
        /*03c2*/ 	.byte	0x06
	.zero		1


	//   ....[42]....
        /*03c4*/ 	.word	0x00000c10
        /*03c8*/ 	.word	0x000000ff
        /*03cc*/ 	.word	0x00000150
        /*03d0*/ 	.short	0x0100
        /*03d2*/ 	.byte	0x06
	.zero		1


	//   ....[43]....
        /*03d4*/ 	.word	0x00000c20
        /*03d8*/ 	.word	0x000000ff
        /*03dc*/ 	.word	0x00000160
        /*03e0*/ 	.short	0x0100
        /*03e2*/ 	.byte	0x06
	.zero		1


	//   ....[44]....
        /*03e4*/ 	.word	0x00000c30
        /*03e8*/ 	.word	0x000000ff
        /*03ec*/ 	.word	0x00000158
        /*03f0*/ 	.short	0x0100
        /*03f2*/ 	.byte	0x06
	.zero		1


	//   ....[45]....
        /*03f4*/ 	.word	0x00000c40
        /*03f8*/ 	.word	0x000000ff
        /*03fc*/ 	.word	0x00000168
        /*0400*/ 	.short	0x0100
        /*0402*/ 	.byte	0x06
	.zero		1


	//   ....[46]....
        /*0404*/ 	.word	0x00000d60
        /*0408*/ 	.word	0x000000ff
        /*040c*/ 	.word	0x00000170
        /*0410*/ 	.short	0x0100
        /*0412*/ 	.byte	0x04
	.zero		1


	//   ....[47]....
        /*0414*/ 	.word	0x00000d70
        /*0418*/ 	.word	0x000000ff
        /*041c*/ 	.word	0x00000190
        /*0420*/ 	.short	0x0100
        /*0422*/ 	.byte	0x04
	.zero		1


	//   ....[48]....
        /*0424*/ 	.word	0x00000d80
        /*0428*/ 	.word	0x000000ff
        /*042c*/ 	.word	0x00000178
        /*0430*/ 	.short	0x0100
        /*0432*/ 	.byte	0x04
	.zero		1


	//   ....[49]....
        /*0434*/ 	.word	0x00000d90
        /*0438*/ 	.word	0x000000ff
        /*043c*/ 	.word	0x00000198
        /*0440*/ 	.short	0x0100
        /*0442*/ 	.byte	0x04
	.zero		1


	//   ....[50]....
        /*0444*/ 	.word	0x00000da0
        /*0448*/ 	.word	0x000000ff
        /*044c*/ 	.word	0x00000180
        /*0450*/ 	.short	0x0100
        /*0452*/ 	.byte	0x04
	.zero		1


	//   ....[51]....
        /*0454*/ 	.word	0x00000db0
        /*0458*/ 	.word	0x000000ff
        /*045c*/ 	.word	0x000001a0
        /*0460*/ 	.short	0x0100
        /*0462*/ 	.byte	0x04
	.zero		1


	//   ....[52]....
        /*0464*/ 	.word	0x00000dc0
        /*0468*/ 	.word	0x000000ff
        /*046c*/ 	.word	0x00000188
        /*0470*/ 	.short	0x0100
        /*0472*/ 	.byte	0x04
	.zero		1


	//   ....[53]....
        /*0474*/ 	.word	0x00000dd0
        /*0478*/ 	.word	0x000000ff
        /*047c*/ 	.word	0x000001a8
        /*0480*/ 	.short	0x0100
        /*0482*/ 	.byte	0x04
	.zero		1


	//   ....[54]....
        /*0484*/ 	.word	0x00000ec0
        /*0488*/ 	.word	0x000000ff
        /*048c*/ 	.word	0x000001b0
        /*0490*/ 	.short	0x0100
        /*0492*/ 	.byte	0x04
	.zero		1


	//   ....[55]....
        /*0494*/ 	.word	0x00000ed0
        /*0498*/ 	.word	0x000000ff
        /*049c*/ 	.word	0x000001c0
        /*04a0*/ 	.short	0x0100
        /*04a2*/ 	.byte	0x04
	.zero		1


	//   ....[56]....
        /*04a4*/ 	.word	0x00000ee0
        /*04a8*/ 	.word	0x000000ff
        /*04ac*/ 	.word	0x000001b8
        /*04b0*/ 	.short	0x0100
        /*04b2*/ 	.byte	0x04
	.zero		1


	//   ....[57]....
        /*04b4*/ 	.word	0x00000ef0
        /*04b8*/ 	.word	0x000000ff
        /*04bc*/ 	.word	0x000001c8
        /*04c0*/ 	.short	0x0100
        /*04c2*/ 	.byte	0x04
	.zero		1


	//   ....[58]....
        /*04c4*/ 	.word	0x00000ff0
        /*04c8*/ 	.word	0x000000ff
        /*04cc*/ 	.word	0x000001d0
        /*04d0*/ 	.short	0x0100
        /*04d2*/ 	.byte	0x06
	.zero		1


	//   ....[59]....
        /*04d4*/ 	.word	0x00001c40
        /*04d8*/ 	.word	0x00000000
        /*04dc*/ 	.word	0x000001c0
        /*04e0*/ 	.short	0x010a
        /*04e2*/ 	.byte	0xff
	.zero		1


	//   ....[60]....
        /*04e4*/ 	.word	0x00001c70
        /*04e8*/ 	.word	0x00000000
        /*04ec*/ 	.word	0x000001b0
        /*04f0*/ 	.short	0x0101
        /*04f2*/ 	.byte	0xff
	.zero		1


	//   ....[61]....
        /*04f4*/ 	.word	0x00001d30
        /*04f8*/ 	.word	0x000000ff
        /*04fc*/ 	.word	0x00000080
        /*0500*/ 	.short	0x010a
        /*0502*/ 	.byte	0x04
	.zero		1


	//   ....[62]....
        /*0504*/ 	.word	0x00001e00
        /*0508*/ 	.word	0x000000ff
        /*050c*/ 	.word	0x00000080
        /*0510*/ 	.short	0x010a
        /*0512*/ 	.byte	0x21
	.zero		1


	//   ....[63]....
        /*0514*/ 	.word	0x00001fc0
        /*0518*/ 	.word	0x000000ff
        /*051c*/ 	.word	0x00000080
        /*0520*/ 	.short	0x010a
        /*0522*/ 	.byte	0x07
	.zero		1


	//   ....[64]....
        /*0524*/ 	.word	0x000020c0
        /*0528*/ 	.word	0x000000ff
        /*052c*/ 	.word	0x00000148
        /*0530*/ 	.short	0x0101
        /*0532*/ 	.byte	0x06
	.zero		1


	//   ....[65]....
        /*0534*/ 	.word	0x000020e0
        /*0538*/ 	.word	0x000000ff
        /*053c*/ 	.word	0x00000080
        /*0540*/ 	.short	0x010a
        /*0542*/ 	.byte	0x04
	.zero		1


	//   ....[66]....
        /*0544*/ 	.word	0x00002160
        /*0548*/ 	.word	0x000000ff
        /*054c*/ 	.word	0x00000080
        /*0550*/ 	.short	0x010a
        /*0552*/ 	.byte	0x11
	.zero		1


	//   ....[67]....
        /*0554*/ 	.word	0x000022f0
        /*0558*/ 	.word	0x000000ff
        /*055c*/ 	.word	0x00000080
        /*0560*/ 	.short	0x010a
        /*0562*/ 	.byte	0x08
	.zero		1


	//   ....[68]....
        /*0564*/ 	.word	0x00002450
        /*0568*/ 	.word	0x00000003
        /*056c*/ 	.word	0x00000150
        /*0570*/ 	.short	0x010a
        /*0572*/ 	.byte	0xff
	.zero		1


	//   ....[69]....
        /*0574*/ 	.word	0x000025a0
        /*0578*/ 	.word	0x00000000
        /*057c*/ 	.word	0x00000000
        /*0580*/ 	.short	0x0101
        /*0582*/ 	.byte	0xff
	.zero		1


	//   ....[70]....
        /*0584*/ 	.word	0x00002b50
        /*0588*/ 	.word	0x000000ff
        /*058c*/ 	.word	0x00000000
        /*0590*/ 	.short	0x010a
        /*0592*/ 	.byte	0x04
	.zero		1


	//   ....[71]....
        /*0594*/ 	.word	0x00002be0
        /*0598*/ 	.word	0x000000ff
        /*059c*/ 	.word	0x00000000
        /*05a0*/ 	.short	0x010a
        /*05a2*/ 	.byte	0x05
	.zero		1


	//   ....[72]....
        /*05a4*/ 	.word	0x00002c70
        /*05a8*/ 	.word	0x000000ff
        /*05ac*/ 	.word	0x00000000
        /*05b0*/ 	.short	0x010a
        /*05b2*/ 	.byte	0x05
	.zero		1


	//   ....[73]....
        /*05b4*/ 	.word	0x00002d00
        /*05b8*/ 	.word	0x000000ff
        /*05bc*/ 	.word	0x00000000
        /*05c0*/ 	.short	0x010a
        /*05c2*/ 	.byte	0x05
	.zero		1


	//   ....[74]....
        /*05c4*/ 	.word	0x00002d90
        /*05c8*/ 	.word	0x000000ff
        /*05cc*/ 	.word	0x00000000
        /*05d0*/ 	.short	0x010a
        /*05d2*/ 	.byte	0x05
	.zero		1


	//   ....[75]....
        /*05d4*/ 	.word	0x00002e20
        /*05d8*/ 	.word	0x000000ff
        /*05dc*/ 	.word	0x00000000
        /*05e0*/ 	.short	0x010a
        /*05e2*/ 	.byte	0x05
	.zero		1


	//   ....[76]....
        /*05e4*/ 	.word	0x00002eb0
        /*05e8*/ 	.word	0x000000ff
        /*05ec*/ 	.word	0x00000000
        /*05f0*/ 	.short	0x010a
        /*05f2*/ 	.byte	0x05
	.zero		1


	//   ....[77]....
        /*05f4*/ 	.word	0x00002f40
        /*05f8*/ 	.word	0x000000ff
        /*05fc*/ 	.word	0x00000000
        /*0600*/ 	.short	0x010a
        /*0602*/ 	.byte	0x05
	.zero		1


	//   ....[78]....
        /*0604*/ 	.word	0x00002fd0
        /*0608*/ 	.word	0x000000ff
        /*060c*/ 	.word	0x00000000
        /*0610*/ 	.short	0x010a
        /*0612*/ 	.byte	0x05
	.zero		1


	//   ....[79]....
        /*0614*/ 	.word	0x00003060
        /*0618*/ 	.word	0x000000ff
        /*061c*/ 	.word	0x00000000
        /*0620*/ 	.short	0x010a
        /*0622*/ 	.byte	0x05
	.zero		1


	//   ....[80]....
        /*0624*/ 	.word	0x000030f0
        /*0628*/ 	.word	0x000000ff
        /*062c*/ 	.word	0x00000000
        /*0630*/ 	.short	0x010a
        /*0632*/ 	.byte	0x05
	.zero		1


	//   ....[81]....
        /*0634*/ 	.word	0x00003180
        /*0638*/ 	.word	0x000000ff
        /*063c*/ 	.word	0x00000000
        /*0640*/ 	.short	0x010a
        /*0642*/ 	.byte	0x05
	.zero		1


	//   ....[82]....
        /*0644*/ 	.word	0x00003210
        /*0648*/ 	.word	0x000000ff
        /*064c*/ 	.word	0x00000000
        /*0650*/ 	.short	0x010a
        /*0652*/ 	.byte	0x05
	.zero		1


	//   ....[83]....
        /*0654*/ 	.word	0x000032a0
        /*0658*/ 	.word	0x000000ff
        /*065c*/ 	.word	0x00000000
        /*0660*/ 	.short	0x010a
        /*0662*/ 	.byte	0x05
	.zero		1


	//   ....[84]....
        /*0664*/ 	.word	0x00003330
        /*0668*/ 	.word	0x000000ff
        /*066c*/ 	.word	0x00000000
        /*0670*/ 	.short	0x010a
        /*0672*/ 	.byte	0x05
	.zero		1


	//   ....[85]....
        /*0674*/ 	.word	0x000033d0
        /*0678*/ 	.word	0x00000000
        /*067c*/ 	.word	0x00000000
        /*0680*/ 	.short	0x010a
        /*0682*/ 	.byte	0xff
	.zero		1


	//   ....[86]....
        /*0684*/ 	.word	0x000034f0
        /*0688*/ 	.word	0x00000002
        /*068c*/ 	.word	0x000001b0
        /*0690*/ 	.short	0x010a
        /*0692*/ 	.byte	0xff
	.zero		1


	//   ....[87]....
        /*0694*/ 	.word	0x00003560
        /*0698*/ 	.word	0x00000002
        /*069c*/ 	.word	0x00000000
        /*06a0*/ 	.short	0x0101
        /*06a2*/ 	.byte	0xff
	.zero		1


	//   ....[88]....
        /*06a4*/ 	.word	0x00003580
        /*06a8*/ 	.word	0x000000ff
        /*06ac*/ 	.word	0x00000160
        /*06b0*/ 	.short	0x010a
        /*06b2*/ 	.byte	0x04
	.zero		1


	//   ....[89]....
        /*06b4*/ 	.word	0x000036a0
        /*06b8*/ 	.word	0x00000002
        /*06bc*/ 	.word	0x00000150
        /*06c0*/ 	.short	0x010a
        /*06c2*/ 	.byte	0xff
	.zero		1


	//   ....[90]....
        /*06c4*/ 	.word	0x000037a0
        /*06c8*/ 	.word	0x00000002
        /*06cc*/ 	.word	0x00000000
        /*06d0*/ 	.short	0x0101
        /*06d2*/ 	.byte	0xff
	.zero		1


	//   ....[91]....
        /*06d4*/ 	.word	0x00003830
        /*06d8*/ 	.word	0x000000ff
        /*06dc*/ 	.word	0x00000160
        /*06e0*/ 	.short	0x0106
        /*06e2*/ 	.byte	0x04
	.zero		1


	//   ....[92]....
        /*06e4*/ 	.word	0x00003850
        /*06e8*/ 	.word	0x000000ff
        /*06ec*/ 	.word	0x00000160
        /*06f0*/ 	.short	0x010a
        /*06f2*/ 	.byte	0x04
	.zero		1


	//   ....[93]....
        /*06f4*/ 	.word	0x000038e0
        /*06f8*/ 	.word	0x000000ff
        /*06fc*/ 	.word	0x00000160
        /*0700*/ 	.short	0x0106
        /*0702*/ 	.byte	0x07
	.zero		1


	//   ....[94]....
        /*0704*/ 	.word	0x00003920
        /*0708*/ 	.word	0x00000000
        /*070c*/ 	.word	0x00000160
        /*0710*/ 	.short	0x010a
        /*0712*/ 	.byte	0xff
	.zero		1


	//   ....[95]....
        /*0714*/ 	.word	0x00003b60
        /*0718*/ 	.word	0x000000ff
        /*071c*/ 	.word	0x00000008
        /*0720*/ 	.short	0x010a
        /*0722*/ 	.byte	0x05
	.zero		1


	//   ....[96]....
        /*0724*/ 	.word	0x00003b80
        /*0728*/ 	.word	0x000000ff
        /*072c*/ 	.word	0x00000008
        /*0730*/ 	.short	0x010a
        /*0732*/ 	.byte	0x05
	.zero		1


	//   ....[97]....
        /*0734*/ 	.word	0x00003d10
        /*0738*/ 	.word	0x000000ff
        /*073c*/ 	.word	0x00000008
        /*0740*/ 	.short	0x010a
        /*0742*/ 	.byte	0x05
	.zero		1


	//   ....[98]....
        /*0744*/ 	.word	0x00003d30
        /*0748*/ 	.word	0x000000ff
        /*074c*/ 	.word	0x00000008
        /*0750*/ 	.short	0x010a
        /*0752*/ 	.byte	0x05
	.zero		1


	//   ....[99]....
        /*0754*/ 	.word	0x00003df0
        /*0758*/ 	.word	0x000000ff
        /*075c*/ 	.word	0x00000000
        /*0760*/ 	.short	0x0101
        /*0762*/ 	.byte	0x04
	.zero		1


	//   ....[100]....
        /*0764*/ 	.word	0x000040f0
        /*0768*/ 	.word	0x00000000
        /*076c*/ 	.word	0x00000150
        /*0770*/ 	.short	0x010a
        /*0772*/ 	.byte	0xff
	.zero		1


	//   ....[101]....
        /*0774*/ 	.word	0x000041b0
        /*0778*/ 	.word	0x00000000
        /*077c*/ 	.word	0x00000000
        /*0780*/ 	.short	0x0101
        /*0782*/ 	.byte	0xff
	.zero		1


	//   ....[102]....
        /*0784*/ 	.word	0x00004270
        /*0788*/ 	.word	0x000000ff
        /*078c*/ 	.word	0x00000000
        /*0790*/ 	.short	0x010a
        /*0792*/ 	.byte	0x04
	.zero		1


	//   ....[103]....
        /*0794*/ 	.word	0x00004280
        /*0798*/ 	.word	0x000000ff
        /*079c*/ 	.word	0x00000190
        /*07a0*/ 	.short	0x010a
        /*07a2*/ 	.byte	0x17
	.zero		1


	//   ....[104]....
        /*07a4*/ 	.word	0x00004330
        /*07a8*/ 	.word	0x000000ff
        /*07ac*/ 	.word	0x00000000
        /*07b0*/ 	.short	0x010a
        /*07b2*/ 	.byte	0x05
	.zero		1


	//   ....[105]....
        /*07b4*/ 	.word	0x00004470
        /*07b8*/ 	.word	0x000000ff
        /*07bc*/ 	.word	0x00000000
        /*07c0*/ 	.short	0x010a
        /*07c2*/ 	.byte	0x04
	.zero		1


	//   ....[106]....
        /*07c4*/ 	.word	0x000046c0
        /*07c8*/ 	.word	0x000000ff
        /*07cc*/ 	.word	0x00000000
        /*07d0*/ 	.short	0x010a
        /*07d2*/ 	.byte	0x04
	.zero		1


	//   ....[107]....
        /*07d4*/ 	.word	0x00004750
        /*07d8*/ 	.word	0x000000ff
        /*07dc*/ 	.word	0x00000000
        /*07e0*/ 	.short	0x010a
        /*07e2*/ 	.byte	0x05
	.zero		1


	//   ....[108]....
        /*07e4*/ 	.word	0x000047e0
        /*07e8*/ 	.word	0x000000ff
        /*07ec*/ 	.word	0x00000000
        /*07f0*/ 	.short	0x010a
        /*07f2*/ 	.byte	0x05
	.zero		1


	//   ....[109]....
        /*07f4*/ 	.word	0x00004880
        /*07f8*/ 	.word	0x00000000
        /*07fc*/ 	.word	0x00000000
        /*0800*/ 	.short	0x010a
        /*0802*/ 	.byte	0xff
	.zero		1


	//   ....[110]....
        /*0804*/ 	.word	0x000048c0
        /*0808*/ 	.word	0x00000000
        /*080c*/ 	.word	0x00000000
        /*0810*/ 	.short	0x010a
        /*0812*/ 	.byte	0xff
	.zero		1


	//   ....[111]....
        /*0814*/ 	.word	0x00004930
        /*0818*/ 	.word	0x000000ff
        /*081c*/ 	.word	0x00000000
        /*0820*/ 	.short	0x0101
        /*0822*/ 	.byte	0x04
	.zero		1


	//   ....[112]....
        /*0824*/ 	.word	0x00004970
        /*0828*/ 	.word	0x000000ff
        /*082c*/ 	.word	0x000001d0
        /*0830*/ 	.short	0x010a
        /*0832*/ 	.byte	0x11
	.zero		1


	//   ....[113]....
        /*0834*/ 	.word	0x000049c0
        /*0838*/ 	.word	0x000000ff
        /*083c*/ 	.word	0x00000000
        /*0840*/ 	.short	0x0101
        /*0842*/ 	.byte	0x04
	.zero		1


	//   ....[114]....
        /*0844*/ 	.word	0x00004e60
        /*0848*/ 	.word	0x0000000c
        /*084c*/ 	.word	0x00000150
        /*0850*/ 	.short	0x010a
        /*0852*/ 	.byte	0xff
	.zero		1


	//   ....[115]....
        /*0854*/ 	.word	0x00004fd0
        /*0858*/ 	.word	0x00000000
        /*085c*/ 	.word	0x00000000
        /*0860*/ 	.short	0x0101
        /*0862*/ 	.byte	0xff
	.zero		1


	//   ....[116]....
        /*0864*/ 	.word	0x00005460
        /*0868*/ 	.word	0x000000ff
        /*086c*/ 	.word	0x00000148
        /*0870*/ 	.short	0x010a
        /*0872*/ 	.byte	0x15
	.zero		1


	//   ....[117]....
        /*0874*/ 	.word	0x000055e0
        /*0878*/ 	.word	0x000000ff
        /*087c*/ 	.word	0x00000120
        /*0880*/ 	.short	0x010a
        /*0882*/ 	.byte	0x15
	.zero		1


	//   ....[118]....
        /*0884*/ 	.word	0x000057e0
        /*0888*/ 	.word	0x000000ff
        /*088c*/ 	.word	0x00000100
        /*0890*/ 	.short	0x010b
        /*0892*/ 	.byte	0x15
	.zero		1


	//   ....[119]....
        /*0894*/ 	.word	0x000057f0
        /*0898*/ 	.word	0x000000ff
        /*089c*/ 	.word	0x00000000
        /*08a0*/ 	.short	0x0101
        /*08a2*/ 	.byte	0x06
	.zero		1


	//   ....[120]....
        /*08a4*/ 	.word	0x00005800
        /*08a8*/ 	.word	0x000000ff
        /*08ac*/ 	.word	0x00000128
        /*08b0*/ 	.short	0x010a
        /*08b2*/ 	.byte	0x15
	.zero		1


	//   ....[121]....
        /*08b4*/ 	.word	0x000059b0
        /*08b8*/ 	.word	0x000000ff
        /*08bc*/ 	.word	0x00000108
        /*08c0*/ 	.short	0x010b
        /*08c2*/ 	.byte	0x15
	.zero		1


	//   ....[122]....
        /*08c4*/ 	.word	0x000059c0
        /*08c8*/ 	.word	0x000000ff
        /*08cc*/ 	.word	0x00000000
        /*08d0*/ 	.short	0x0101
        /*08d2*/ 	.byte	0x06
	.zero		1


	//   ....[123]....
        /*08d4*/ 	.word	0x000059d0
        /*08d8*/ 	.word	0x000000ff
        /*08dc*/ 	.word	0x00000130
        /*08e0*/ 	.short	0x010a
        /*08e2*/ 	.byte	0x15
	.zero		1


	//   ....[124]....
        /*08e4*/ 	.word	0x00005b80
        /*08e8*/ 	.word	0x000000ff
        /*08ec*/ 	.word	0x00000110
        /*08f0*/ 	.short	0x010b
        /*08f2*/ 	.byte	0x15
	.zero		1


	//   ....[125]....
        /*08f4*/ 	.word	0x00005b90
        /*08f8*/ 	.word	0x000000ff
        /*08fc*/ 	.word	0x00000000
        /*0900*/ 	.short	0x0101
        /*0902*/ 	.byte	0x06
	.zero		1


	//   ....[126]....
        /*0904*/ 	.word	0x00005ba0
        /*0908*/ 	.word	0x000000ff
        /*090c*/ 	.word	0x00000138
        /*0910*/ 	.short	0x010a
        /*0912*/ 	.byte	0x15
	.zero		1


	//   ....[127]....
        /*0914*/ 	.word	0x00005de0
        /*0918*/ 	.word	0x000000ff
        /*091c*/ 	.word	0x00000118
        /*0920*/ 	.short	0x010b
        /*0922*/ 	.byte	0x15
	.zero		1


	//   ....[128]....
        /*0924*/ 	.word	0x00005df0
        /*0928*/ 	.word	0x000000ff
        /*092c*/ 	.word	0x00000000
        /*0930*/ 	.short	0x0101
        /*0932*/ 	.byte	0x26
	.zero		1


	//   ....[129]....
        /*0934*/ 	.word	0x00005e30
        /*0938*/ 	.word	0x000000ff
        /*093c*/ 	.word	0x00000120
        /*0940*/ 	.short	0x010a
        /*0942*/ 	.byte	0x15
	.zero		1


	//   ....[130]....
        /*0944*/ 	.word	0x00005e50
        /*0948*/ 	.word	0x000000ff
        /*094c*/ 	.word	0x00000128
        /*0950*/ 	.short	0x010a
        /*0952*/ 	.byte	0x15
	.zero		1


	//   ....[131]....
        /*0954*/ 	.word	0x00005e70
        /*0958*/ 	.word	0x000000ff
        /*095c*/ 	.word	0x00000130
        /*0960*/ 	.short	0x010a
        /*0962*/ 	.byte	0x15
	.zero		1


	//   ....[132]....
        /*0964*/ 	.word	0x00005eb0
        /*0968*/ 	.word	0x00000000
        /*096c*/ 	.word	0x00000138
        /*0970*/ 	.short	0x010a
        /*0972*/ 	.byte	0xff
	.zero		1


	//   ....[133]....
        /*0974*/ 	.word	0x000061d0
        /*0978*/ 	.word	0x00000003
        /*097c*/ 	.word	0x00000150
        /*0980*/ 	.short	0x010a
        /*0982*/ 	.byte	0xff
	.zero		1


	//   ....[134]....
        /*0984*/ 	.word	0x00006350
        /*0988*/ 	.word	0x00000000
        /*098c*/ 	.word	0x00000000
        /*0990*/ 	.short	0x0101
        /*0992*/ 	.byte	0xff
	.zero		1


	//   ....[135]....
        /*0994*/ 	.word	0x00006e00
        /*0998*/ 	.word	0x00000003
        /*099c*/ 	.word	0x00000100
        /*09a0*/ 	.short	0x010a
        /*09a2*/ 	.byte	0xff
	.zero		1


	//   ....[136]....
        /*09a4*/ 	.word	0x00006e10
        /*09a8*/ 	.word	0x00000053
        /*09ac*/ 	.word	0x00000170
        /*09b0*/ 	.short	0x010a
        /*09b2*/ 	.byte	0xff
	.zero		1


	//   ....[137]....
        /*09b4*/ 	.word	0x00006f80
        /*09b8*/ 	.word	0x00000003
        /*09bc*/ 	.word	0x00000100
        /*09c0*/ 	.short	0x010a
        /*09c2*/ 	.byte	0xff
	.zero		1


	//   ....[138]....
        /*09c4*/ 	.word	0x000070a0
        /*09c8*/ 	.word	0x00000000
        /*09cc*/ 	.word	0x00000000
        /*09d0*/ 	.short	0x0101
        /*09d2*/ 	.byte	0xff
	.zero		1


	//   ....[139]....
        /*09d4*/ 	.word	0x00007120
        /*09d8*/ 	.word	0x00000053
        /*09dc*/ 	.word	0x00000170
        /*09e0*/ 	.short	0x010a
        /*09e2*/ 	.byte	0xff
	.zero		1


	//   ....[140]....
        /*09e4*/ 	.word	0x00007ce0
        /*09e8*/ 	.word	0x00000000
        /*09ec*/ 	.word	0x00000100
        /*09f0*/ 	.short	0x010a
        /*09f2*/ 	.byte	0xff
	.zero		1


	//   ....[141]....
        /*09f4*/ 	.word	0x00007d90
        /*09f8*/ 	.word	0x00000000
        /*09fc*/ 	.word	0x00000100
        /*0a00*/ 	.short	0x010a
        /*0a02*/ 	.byte	0xff
	.zero		1


	//   ....[142]....
        /*0a04*/ 	.word	0x00007eb0
        /*0a08*/ 	.word	0x00000000
        /*0a0c*/ 	.word	0x00000000
        /*0a10*/ 	.short	0x0101
        /*0a12*/ 	.byte	0xff
	.zero		1


	//   ....[143]....
        /*0a14*/ 	.word	0x00008a60
        /*0a18*/ 	.word	0x00000000
        /*0a1c*/ 	.word	0x00000100
        /*0a20*/ 	.short	0x010a
        /*0a22*/ 	.byte	0xff
	.zero		1


	//   ....[144]....
        /*0a24*/ 	.word	0x00008b10
        /*0a28*/ 	.word	0x00000000
        /*0a2c*/ 	.word	0x00000100
        /*0a30*/ 	.short	0x010a
        /*0a32*/ 	.byte	0xff
	.zero		1


	//   ....[145]....
        /*0a34*/ 	.word	0x00008c40
        /*0a38*/ 	.word	0x00000000
        /*0a3c*/ 	.word	0x00000000
        /*0a40*/ 	.short	0x0101
        /*0a42*/ 	.byte	0xff
	.zero		1


	//   ....[146]....
        /*0a44*/ 	.word	0x00009810
        /*0a48*/ 	.word	0x00000000
        /*0a4c*/ 	.word	0x00000100
        /*0a50*/ 	.short	0x010a
        /*0a52*/ 	.byte	0xff
	.zero		1


	//   ....[147]....
        /*0a54*/ 	.word	0x000098c0
        /*0a58*/ 	.word	0x00000000
        /*0a5c*/ 	.word	0x00000100
        /*0a60*/ 	.short	0x010a
        /*0a62*/ 	.byte	0xff
	.zero		1


	//   ....[148]....
        /*0a64*/ 	.word	0x000099e0
        /*0a68*/ 	.word	0x00000000
        /*0a6c*/ 	.word	0x00000000
        /*0a70*/ 	.short	0x0101
        /*0a72*/ 	.byte	0xff
	.zero		1


	//   ....[149]....
        /*0a74*/ 	.word	0x00009ca0
        /*0a78*/ 	.word	0x00000053
        /*0a7c*/ 	.word	0x00000000
        /*0a80*/ 	.short	0x0101
        /*0a82*/ 	.byte	0xff
	.zero		1


	//   ....[150]....
        /*0a84*/ 	.word	0x0000a710
        /*0a88*/ 	.word	0x00000000
        /*0a8c*/ 	.word	0x000001c0
        /*0a90*/ 	.short	0x010a
        /*0a92*/ 	.byte	0xff
	.zero		1


	//   ....[151]....
        /*0a94*/ 	.word	0x0000a770
        /*0a98*/ 	.word	0x00000000
        /*0a9c*/ 	.word	0x00000080
        /*0aa0*/ 	.short	0x010a
        /*0aa2*/ 	.byte	0xff
	.zero		1


	//   ....[152]....
        /*0aa4*/ 	.word	0x0000a7d0
        /*0aa8*/ 	.word	0x00000000
        /*0aac*/ 	.word	0x00000080
        /*0ab0*/ 	.short	0x010a
        /*0ab2*/ 	.byte	0xff
	.zero		1


	//   ....[153]....
        /*0ab4*/ 	.word	0x0000a820
        /*0ab8*/ 	.word	0x00000003
        /*0abc*/ 	.word	0x00000150
        /*0ac0*/ 	.short	0x010a
        /*0ac2*/ 	.byte	0xff
	.zero		1


	//   ....[154]....
        /*0ac4*/ 	.word	0x0000a880
        /*0ac8*/ 	.word	0x00000000
        /*0acc*/ 	.word	0x00000000
        /*0ad0*/ 	.short	0x010a
        /*0ad2*/ 	.byte	0xff
	.zero		1


	//   ....[155]....
        /*0ad4*/ 	.word	0x0000a8e0
        /*0ad8*/ 	.word	0x00000000
        /*0adc*/ 	.word	0x00000000
        /*0ae0*/ 	.short	0x010a
        /*0ae2*/ 	.byte	0xff
	.zero		1


	//   ....[156]....
        /*0ae4*/ 	.word	0x0000a940
        /*0ae8*/ 	.word	0x00000000
        /*0aec*/ 	.word	0x00000000
        /*0af0*/ 	.short	0x010a
        /*0af2*/ 	.byte	0xff
	.zero		1


	//   ....[157]....
        /*0af4*/ 	.word	0x0000a9a0
        /*0af8*/ 	.word	0x00000000
        /*0afc*/ 	.word	0x00000000
        /*0b00*/ 	.short	0x010a
        /*0b02*/ 	.byte	0xff
	.zero		1


	//   ....[158]....
        /*0b04*/ 	.word	0x0000aa00
        /*0b08*/ 	.word	0x00000000
        /*0b0c*/ 	.word	0x00000000
        /*0b10*/ 	.short	0x010a
        /*0b12*/ 	.byte	0xff
	.zero		1


	//   ....[159]....
        /*0b14*/ 	.word	0x0000aa60
        /*0b18*/ 	.word	0x00000000
        /*0b1c*/ 	.word	0x00000000
        /*0b20*/ 	.short	0x010a
        /*0b22*/ 	.byte	0xff
	.zero		1


	//   ....[160]....
        /*0b24*/ 	.word	0x0000aac0
        /*0b28*/ 	.word	0x00000000
        /*0b2c*/ 	.word	0x00000000
        /*0b30*/ 	.short	0x010a
        /*0b32*/ 	.byte	0xff
	.zero		1


	//   ....[161]....
        /*0b34*/ 	.word	0x0000ab20
        /*0b38*/ 	.word	0x00000000
        /*0b3c*/ 	.word	0x00000000
        /*0b40*/ 	.short	0x010a
        /*0b42*/ 	.byte	0xff
	.zero		1


	//   ....[162]....
        /*0b44*/ 	.word	0x0000ab80
        /*0b48*/ 	.word	0x00000000
        /*0b4c*/ 	.word	0x00000000
        /*0b50*/ 	.short	0x010a
        /*0b52*/ 	.byte	0xff
	.zero		1


	//   ....[163]....
        /*0b54*/ 	.word	0x0000abe0
        /*0b58*/ 	.word	0x00000000
        /*0b5c*/ 	.word	0x00000000
        /*0b60*/ 	.short	0x010a
        /*0b62*/ 	.byte	0xff
	.zero		1


	//   ....[164]....
        /*0b64*/ 	.word	0x0000ac40
        /*0b68*/ 	.word	0x00000000
        /*0b6c*/ 	.word	0x00000000
        /*0b70*/ 	.short	0x010a
        /*0b72*/ 	.byte	0xff
	.zero		1


	//   ....[165]....
        /*0b74*/ 	.word	0x0000aca0
        /*0b78*/ 	.word	0x00000000
        /*0b7c*/ 	.word	0x00000000
        /*0b80*/ 	.short	0x010a
        /*0b82*/ 	.byte	0xff
	.zero		1


	//   ....[166]....
        /*0b84*/ 	.word	0x0000ad00
        /*0b88*/ 	.word	0x00000000
        /*0b8c*/ 	.word	0x00000000
        /*0b90*/ 	.short	0x010a
        /*0b92*/ 	.byte	0xff
	.zero		1


	//   ....[167]....
        /*0b94*/ 	.word	0x0000ad60
        /*0b98*/ 	.word	0x00000000
        /*0b9c*/ 	.word	0x00000000
        /*0ba0*/ 	.short	0x010a
        /*0ba2*/ 	.byte	0xff
	.zero		1


	//   ....[168]....
        /*0ba4*/ 	.word	0x0000adc0
        /*0ba8*/ 	.word	0x00000000
        /*0bac*/ 	.word	0x00000000
        /*0bb0*/ 	.short	0x010a
        /*0bb2*/ 	.byte	0xff
	.zero		1


	//   ....[169]....
        /*0bb4*/ 	.word	0x0000ae10
        /*0bb8*/ 	.word	0x00000002
        /*0bbc*/ 	.word	0x000001b0
        /*0bc0*/ 	.short	0x010a
        /*0bc2*/ 	.byte	0xff
	.zero		1


	//   ....[170]....
        /*0bc4*/ 	.word	0x0000ae70
        /*0bc8*/ 	.word	0x00000002
        /*0bcc*/ 	.word	0x00000160
        /*0bd0*/ 	.short	0x010a
        /*0bd2*/ 	.byte	0xff
	.zero		1


	//   ....[171]....
        /*0bd4*/ 	.word	0x0000aec0
        /*0bd8*/ 	.word	0x00000002
        /*0bdc*/ 	.word	0x00000150
        /*0be0*/ 	.short	0x010a
        /*0be2*/ 	.byte	0xff
	.zero		1


	//   ....[172]....
        /*0be4*/ 	.word	0x0000af20
        /*0be8*/ 	.word	0x00000000
        /*0bec*/ 	.word	0x00000160
        /*0bf0*/ 	.short	0x010a
        /*0bf2*/ 	.byte	0xff
	.zero		1


	//   ....[173]....
        /*0bf4*/ 	.word	0x0000af80
        /*0bf8*/ 	.word	0x00000005
        /*0bfc*/ 	.word	0x00000008
        /*0c00*/ 	.short	0x010a
        /*0c02*/ 	.byte	0xff
	.zero		1


	//   ....[174]....
        /*0c04*/ 	.word	0x0000b060
        /*0c08*/ 	.word	0x00000000
        /*0c0c*/ 	.word	0x00000008
        /*0c10*/ 	.short	0x010a
        /*0c12*/ 	.byte	0xff
	.zero		1


	//   ....[175]....
        /*0c14*/ 	.word	0x0000b0b0
        /*0c18*/ 	.word	0x00000000
        /*0c1c*/ 	.word	0x00000150
        /*0c20*/ 	.short	0x010a
        /*0c22*/ 	.byte	0xff
	.zero		1


	//   ....[176]....
        /*0c24*/ 	.word	0x0000b110
        /*0c28*/ 	.word	0x00000000
        /*0c2c*/ 	.word	0x00000190
        /*0c30*/ 	.short	0x010a
        /*0c32*/ 	.byte	0xff
	.zero		1


	//   ....[177]....
        /*0c34*/ 	.word	0x0000b170
        /*0c38*/ 	.word	0x00000000
        /*0c3c*/ 	.word	0x00000000
        /*0c40*/ 	.short	0x010a
        /*0c42*/ 	.byte	0xff
	.zero		1


	//   ....[178]....
        /*0c44*/ 	.word	0x0000b1d0
        /*0c48*/ 	.word	0x00000000
        /*0c4c*/ 	.word	0x00000000
        /*0c50*/ 	.short	0x010a
        /*0c52*/ 	.byte	0xff
	.zero		1


	//   ....[179]....
        /*0c54*/ 	.word	0x0000b230
        /*0c58*/ 	.word	0x00000000
        /*0c5c*/ 	.word	0x00000000
        /*0c60*/ 	.short	0x010a
        /*0c62*/ 	.byte	0xff
	.zero		1


	//   ....[180]....
        /*0c64*/ 	.word	0x0000b290
        /*0c68*/ 	.word	0x00000000
        /*0c6c*/ 	.word	0x00000000
        /*0c70*/ 	.short	0x010a
        /*0c72*/ 	.byte	0xff
	.zero		1


	//   ....[181]....
        /*0c74*/ 	.word	0x0000b2f0
        /*0c78*/ 	.word	0x00000000
        /*0c7c*/ 	.word	0x000001d0
        /*0c80*/ 	.short	0x010a
        /*0c82*/ 	.byte	0xff
	.zero		1


	//   ....[182]....
        /*0c84*/ 	.word	0x0000b340
        /*0c88*/ 	.word	0x0000000c
        /*0c8c*/ 	.word	0x00000150
        /*0c90*/ 	.short	0x010a
        /*0c92*/ 	.byte	0xff
	.zero		1


	//   ....[183]....
        /*0c94*/ 	.word	0x0000b3a0
        /*0c98*/ 	.word	0x00000000
        /*0c9c*/ 	.word	0x00000148
        /*0ca0*/ 	.short	0x010a
        /*0ca2*/ 	.byte	0xff
	.zero		1


	//   ....[184]....
        /*0ca4*/ 	.word	0x0000b400
        /*0ca8*/ 	.word	0x00000000
        /*0cac*/ 	.word	0x00000120
        /*0cb0*/ 	.short	0x010a
        /*0cb2*/ 	.byte	0xff
	.zero		1


	//   ....[185]....
        /*0cb4*/ 	.word	0x0000b460
        /*0cb8*/ 	.word	0x00000000
        /*0cbc*/ 	.word	0x00000128
        /*0cc0*/ 	.short	0x010a
        /*0cc2*/ 	.byte	0xff
	.zero		1


	//   ....[186]....
        /*0cc4*/ 	.word	0x0000b4c0
        /*0cc8*/ 	.word	0x00000000
        /*0ccc*/ 	.word	0x00000130
        /*0cd0*/ 	.short	0x010a
        /*0cd2*/ 	.byte	0xff
	.zero		1


	//   ....[187]....
        /*0cd4*/ 	.word	0x0000b520
        /*0cd8*/ 	.word	0x00000000
        /*0cdc*/ 	.word	0x00000138
        /*0ce0*/ 	.short	0x010a
        /*0ce2*/ 	.byte	0xff
	.zero		1


	//   ....[188]....
        /*0ce4*/ 	.word	0x0000b580
        /*0ce8*/ 	.word	0x00000000
        /*0cec*/ 	.word	0x00000120
        /*0cf0*/ 	.short	0x010a
        /*0cf2*/ 	.byte	0xff
	.zero		1


	//   ....[189]....
        /*0cf4*/ 	.word	0x0000b5e0
        /*0cf8*/ 	.word	0x00000000
        /*0cfc*/ 	.word	0x00000128
        /*0d00*/ 	.short	0x010a
        /*0d02*/ 	.byte	0xff
	.zero		1


	//   ....[190]....
        /*0d04*/ 	.word	0x0000b640
        /*0d08*/ 	.word	0x00000000
        /*0d0c*/ 	.word	0x00000130
        /*0d10*/ 	.short	0x010a
        /*0d12*/ 	.byte	0xff
	.zero		1


	//   ....[191]....
        /*0d14*/ 	.word	0x0000b690
        /*0d18*/ 	.word	0x00000003
        /*0d1c*/ 	.word	0x00000150
        /*0d20*/ 	.short	0x010a
        /*0d22*/ 	.byte	0xff
	.zero		1


	//   ....[192]....
        /*0d24*/ 	.word	0x0000b6e0
        /*0d28*/ 	.word	0x00000003
        /*0d2c*/ 	.word	0x00000100
        /*0d30*/ 	.short	0x010a
        /*0d32*/ 	.byte	0xff
	.zero		1


	//   ....[193]....
        /*0d34*/ 	.word	0x0000b730
        /*0d38*/ 	.word	0x00000053
        /*0d3c*/ 	.word	0x00000170
        /*0d40*/ 	.short	0x010a
        /*0d42*/ 	.byte	0xff
	.zero		1


	//   ....[194]....
        /*0d44*/ 	.word	0x0000b780
        /*0d48*/ 	.word	0x00000000
        /*0d4c*/ 	.word	0x00000100
        /*0d50*/ 	.short	0x010a
        /*0d52*/ 	.byte	0xff
	.zero		1


	//   ....[195]....
        /*0d54*/ 	.word	0x0000b7d0
        /*0d58*/ 	.word	0x00000000
        /*0d5c*/ 	.word	0x00000100
        /*0d60*/ 	.short	0x010a
        /*0d62*/ 	.byte	0xff
	.zero		1


	//   ....[196]....
        /*0d64*/ 	.word	0x0000b820
        /*0d68*/ 	.word	0x00000000
        /*0d6c*/ 	.word	0x00000100
        /*0d70*/ 	.short	0x010a
        /*0d72*/ 	.byte	0xff
	.zero		1


	//----- nvinfo : EIATTR_NUM_MBARRIERS
	.align		4
.L_48:
        /*0d74*/ 	.byte	0x03, 0x38
        /*0d76*/ 	.short	0x003b


	//----- nvinfo : EIATTR_EXIT_INSTR_OFFSETS
	.align		4
        /*0d78*/ 	.byte	0x04, 0x1c
        /*0d7a*/ 	.short	(.L_50 - .L_49)


	//   ....[0]....
.L_49:
        /*0d7c*/ 	.word	0x00003400


	//   ....[1]....
        /*0d80*/ 	.word	0x000038f0


	//   ....[2]....
        /*0d84*/ 	.word	0x00003950


	//   ....[3]....
        /*0d88*/ 	.word	0x00004bf0


	//   ....[4]....
        /*0d8c*/ 	.word	0x00005ee0


	//   ....[5]....
        /*0d90*/ 	.word	0x00005f20


	//   ....[6]....
        /*0d94*/ 	.word	0x0000a700


	//----- nvinfo : EIATTR_MAX_THREADS
	.align		4
.L_50:
        /*0d98*/ 	.byte	0x04, 0x05
        /*0d9a*/ 	.short	(.L_52 - .L_51)
.L_51:
        /*0d9c*/ 	.word	0x00000100
        /*0da0*/ 	.word	0x00000001
        /*0da4*/ 	.word	0x00000001


	//----- nvinfo : EIATTR_CRS_STACK_SIZE
	.align		4
.L_52:
        /*0da8*/ 	.byte	0x04, 0x1e
        /*0daa*/ 	.short	(.L_54 - .L_53)
.L_53:
        /*0dac*/ 	.word	0x00000000


	//----- nvinfo : EIATTR_CBANK_PARAM_SIZE
	.align		4
.L_54:
        /*0db0*/ 	.byte	0x03, 0x19
        /*0db2*/ 	.short	0x0800


	//----- nvinfo : EIATTR_PARAM_CBANK
	.align		4
        /*0db4*/ 	.byte	0x04, 0x0a
        /*0db6*/ 	.short	(.L_56 - .L_55)
	.align		4
.L_55:
        /*0db8*/ 	.word	index@(.nv.constant0._ZN7cutlass13device_kernelINS_4gemm6kernel13GemmUniversalIN4cute5tupleIJiiiiEEENS1_10collective13CollectiveMmaINS1_35MainloopSm100TmaUmmaWarpSpecializedILi16ELi2ELi4ENS5_IJNS4_1CILi2EEENSA_ILi4EEENSA_ILi1EEEEEEEENS5_IJNSA_ILi128EEENSA_ILi256EEENSA_ILi64EEEEEEaNS5_IJlSD_lEEEaSK_NS4_8TiledMMAINS4_8MMA_AtomIJNS4_21SM100_MMA_S8_2x1SM_SSIaaiLi128ELi256ELNS4_4UMMA5MajorE0ELSP_0ELNSO_8SaturateE0EEEEEENS4_6LayoutINS5_IJSD_SD_SD_EEENS5_IJNSA_ILi0EEESV_SV_EEEEENS5_IJNS4_10UnderscoreESY_SY_EEEEENS4_28SM100_TMA_2SM_LOAD_MULTICASTENS4_14ComposedLayoutINS4_7SwizzleILi2ELi4ELi3EEENS4_18smem_ptr_flag_bitsILi8EEENST_INS5_IJNSA_ILi8EEESI_EEENS5_IJSI_SD_EEEEEEEvNS4_8identityENS4_18SM100_TMA_2SM_LOADES1B_vS1C_EENS_8epilogue10collective18CollectiveEpilogueINS1F_23Sm100TmaWarpSpecializedILi4ELi2ELi32ELb0ELb0EEEJNS5_IJSI_SH_SI_EEENS5_IJNST_ISI_SD_EENST_INS5_IJNSA_ILi32EEESB_EEENS5_IJSD_SG_EEEEEEEEaSK_aSK_NS1F_6fusion15FusionCallbacksIS1J_NS1R_17LinearCombinationIaiaiLNS_15FloatRoundStyleE2EEES1K_S1Q_JEEENS4_5SM1004TMEM4LOAD26SM100_TMEM_LOAD_32dp32b32xENS4_13SM90_TMA_LOADENS12_INS13_ILi1ELi4ELi3EEES16_NST_INS5_IJS17_S1M_EEENS5_IJS1M_SD_EEEEEEENS4_39AutoVectorizingCopyWithAssumedAlignmentILi128EEENS4_14SM90_TMA_STOREES26_S28_S28_EEEvvEEEEvNT_6ParamsE)
        /*0dbc*/ 	.short	0x0380
        /*0dbe*/ 	.short	0x0800


	//----- nvinfo : EIATTR_SW_WAR
	.align		4
.L_56:
        /*0dc0*/ 	.byte	0x04, 0x36
        /*0dc2*/ 	.short	(.L_58 - .L_57)
.L_57:
        /*0dc4*/ 	.word	0x00000008
.L_58:


//--------------------- .nv.callgraph             --------------------------
	.section	.nv.callgraph,"",@"SHT_CUDA_CALLGRAPH"
	.align	4
	.sectionentsize	8
	.align		4
        /*0000*/ 	.word	0x00000000
	.align		4
        /*0004*/ 	.word	0xffffffff
	.align		4
        /*0008*/ 	.word	index@(_ZN7cutlass13device_kernelINS_4gemm6kernel13GemmUniversalIN4cute5tupleIJiiiiEEENS1_10collective13CollectiveMmaINS1_35MainloopSm100TmaUmmaWarpSpecializedILi16ELi2ELi4ENS5_IJNS4_1CILi2EEENSA_ILi4EEENSA_ILi1EEEEEEEENS5_IJNSA_ILi128EEENSA_ILi256EEENSA_ILi64EEEEEEaNS5_IJlSD_lEEEaSK_NS4_8TiledMMAINS4_8MMA_AtomIJNS4_21SM100_MMA_S8_2x1SM_SSIaaiLi128ELi256ELNS4_4UMMA5MajorE0ELSP_0ELNSO_8SaturateE0EEEEEENS4_6LayoutINS5_IJSD_SD_SD_EEENS5_IJNSA_ILi0EEESV_SV_EEEEENS5_IJNS4_10UnderscoreESY_SY_EEEEENS4_28SM100_TMA_2SM_LOAD_MULTICASTENS4_14ComposedLayoutINS4_7SwizzleILi2ELi4ELi3EEENS4_18smem_ptr_flag_bitsILi8EEENST_INS5_IJNSA_ILi8EEESI_EEENS5_IJSI_SD_EEEEEEEvNS4_8identityENS4_18SM100_TMA_2SM_LOADES1B_vS1C_EENS_8epilogue10collective18CollectiveEpilogueINS1F_23Sm100TmaWarpSpecializedILi4ELi2ELi32ELb0ELb0EEEJNS5_IJSI_SH_SI_EEENS5_IJNST_ISI_SD_EENST_INS5_IJNSA_ILi32EEESB_EEENS5_IJSD_SG_EEEEEEEEaSK_aSK_NS1F_6fusion15FusionCallbacksIS1J_NS1R_17LinearCombinationIaiaiLNS_15FloatRoundStyleE2EEES1K_S1Q_JEEENS4_5SM1004TMEM4LOAD26SM100_TMEM_LOAD_32dp32b32xENS4_13SM90_TMA_LOADENS12_INS13_ILi1ELi4ELi3EEES16_NST_INS5_IJS17_S1M_EEENS5_IJS1M_SD_EEEEEEENS4_39AutoVectorizingCopyWithAssumedAlignmentILi128EEENS4_14SM90_TMA_STOREES26_S28_S28_EEEvvEEEEvNT_6ParamsE)
	.align		4
        /*000c*/ 	.word	index@(__assertfail)
	.align		4
        /*0010*/ 	.word	0x00000000
	.align		4
        /*0014*/ 	.word	0xfffffffe
	.align		4
        /*0018*/ 	.word	0x00000000
	.align		4
        /*001c*/ 	.word	0xfffffffd
	.align		4
        /*0020*/ 	.word	0x00000000
	.align		4
        /*0024*/ 	.word	0xfffffffc


//--------------------- .nv.constant4             --------------------------
	.section	.nv.constant4,"a",@progbits
	.align	8
	.align		8
.nv.constant4:
        /*0000*/ 	.dword	__assertfail
	.align		8
        /*0008*/ 	.dword	__unnamed_1
	.align		8
        /*0010*/ 	.dword	__unnamed_2
	.align		8
        /*0018*/ 	.dword	__unnamed_3
	.align		8
        /*0020*/ 	.dword	_ZN40_INTERNAL_0142fdd7_4_k_cu_22b6e118_287204cuda3std3__45__cpo5beginE
	.align		8
        /*0028*/ 	.dword	_ZN40_INTERNAL_0142fdd7_4_k_cu_22b6e118_287204cuda3std3__45__cpo3endE
	.align		8
        /*0030*/ 	.dword	_ZN40_INTERNAL_0142fdd7_4_k_cu_22b6e118_287204cuda3std3__45__cpo6cbeginE
	.align		8
        /*0038*/ 	.dword	_ZN40_INTERNAL_0142fdd7_4_k_cu_22b6e118_287204cuda3std3__45__cpo4cendE
	.align		8
        /*0040*/ 	.dword	_ZN40_INTERNAL_0142fdd7_4_k_cu_22b6e118_287204cuda3std3__442_GLOBAL__N__0142fdd7_4_k_cu_22b6e118_287206ignoreE
	.align		8
        /*0048*/ 	.dword	_ZN40_INTERNAL_0142fdd7_4_k_cu_22b6e118_287204cuda3std3__419piecewise_constructE
	.align		8
        /*0050*/ 	.dword	_ZN40_INTERNAL_0142fdd7_4_k_cu_22b6e118_287204cuda3std3__48in_placeE
	.align		8
        /*0058*/ 	.dword	_ZN40_INTERNAL_0142fdd7_4_k_cu_22b6e118_287204cuda3std6ranges3__45__cpo4swapE
	.align		8
        /*0060*/ 	.dword	_ZN40_INTERNAL_0142fdd7_4_k_cu_22b6e118_287204cuda3std6ranges3__45__cpo9iter_moveE
	.align		8
        /*0068*/ 	.dword	_ZN40_INTERNAL_0142fdd7_4_k_cu_22b6e118_287204cute7productE
	.align		8
        /*0070*/ 	.dword	_ZN40_INTERNAL_0142fdd7_4_k_cu_22b6e118_287204cute1_E
	.align		8
        /*0078*/ 	.dword	$str$25
	.align		8
        /*0080*/ 	.dword	$str$26
	.align		8
        /*0088*/ 	.dword	$str$27
	.align		8
        /*0090*/ 	.dword	$str$28


//--------------------- .text._ZN7cutlass13device_kernelINS_4gemm6kernel13GemmUniversalIN4cute5tupleIJiiiiEEENS1_10collective13CollectiveMmaINS1_35MainloopSm100TmaUmmaWarpSpecializedILi16ELi2ELi4ENS5_IJNS4_1CILi2EEENSA_ILi4EEENSA_ILi1EEEEEEEENS5_IJNSA_ILi128EEENSA_ILi256EEENSA_ILi64EEEEEEaNS5_IJlSD_lEEEaSK_NS4_8TiledMMAINS4_8MMA_AtomIJNS4_21SM100_MMA_S8_2x1SM_SSIaaiLi128ELi256ELNS4_4UMMA5MajorE0ELSP_0ELNSO_8SaturateE0EEEEEENS4_6LayoutINS5_IJSD_SD_SD_EEENS5_IJNSA_ILi0EEESV_SV_EEEEENS5_IJNS4_10UnderscoreESY_SY_EEEEENS4_28SM100_TMA_2SM_LOAD_MULTICASTENS4_14ComposedLayoutINS4_7SwizzleILi2ELi4ELi3EEENS4_18smem_ptr_flag_bitsILi8EEENST_INS5_IJNSA_ILi8EEESI_EEENS5_IJSI_SD_EEEEEEEvNS4_8identityENS4_18SM100_TMA_2SM_LOADES1B_vS1C_EENS_8epilogue10collective18CollectiveEpilogueINS1F_23Sm100TmaWarpSpecializedILi4ELi2ELi32ELb0ELb0EEEJNS5_IJSI_SH_SI_EEENS5_IJNST_ISI_SD_EENST_INS5_IJNSA_ILi32EEESB_EEENS5_IJSD_SG_EEEEEEEEaSK_aSK_NS1F_6fusion15FusionCallbacksIS1J_NS1R_17LinearCombinationIaiaiLNS_15FloatRoundStyleE2EEES1K_S1Q_JEEENS4_5SM1004TMEM4LOAD26SM100_TMEM_LOAD_32dp32b32xENS4_13SM90_TMA_LOADENS12_INS13_ILi1ELi4ELi3EEES16_NST_INS5_IJS17_S1M_EEENS5_IJS1M_SD_EEEEEEENS4_39AutoVectorizingCopyWithAssumedAlignmentILi128EEENS4_14SM90_TMA_STOREES26_S28_S28_EEEvvEEEEvNT_6ParamsE --------------------------
	.section	.text._ZN7cutlass13device_kernelINS_4gemm6kernel13GemmUniversalIN4cute5tupleIJiiiiEEENS1_10collective13CollectiveMmaINS1_35MainloopSm100TmaUmmaWarpSpecializedILi16ELi2ELi4ENS5_IJNS4_1CILi2EEENSA_ILi4EEENSA_ILi1EEEEEEEENS5_IJNSA_ILi128EEENSA_ILi256EEENSA_ILi64EEEEEEaNS5_IJlSD_lEEEaSK_NS4_8TiledMMAINS4_8MMA_AtomIJNS4_21SM100_MMA_S8_2x1SM_SSIaaiLi128ELi256ELNS4_4UMMA5MajorE0ELSP_0ELNSO_8SaturateE0EEEEEENS4_6LayoutINS5_IJSD_SD_SD_EEENS5_IJNSA_ILi0EEESV_SV_EEEEENS5_IJNS4_10UnderscoreESY_SY_EEEEENS4_28SM100_TMA_2SM_LOAD_MULTICASTENS4_14ComposedLayoutINS4_7SwizzleILi2ELi4ELi3EEENS4_18smem_ptr_flag_bitsILi8EEENST_INS5_IJNSA_ILi8EEESI_EEENS5_IJSI_SD_EEEEEEEvNS4_8identityENS4_18SM100_TMA_2SM_LOADES1B_vS1C_EENS_8epilogue10collective18CollectiveEpilogueINS1F_23Sm100TmaWarpSpecializedILi4ELi2ELi32ELb0ELb0EEEJNS5_IJSI_SH_SI_EEENS5_IJNST_ISI_SD_EENST_INS5_IJNSA_ILi32EEESB_EEENS5_IJSD_SG_EEEEEEEEaSK_aSK_NS1F_6fusion15FusionCallbacksIS1J_NS1R_17LinearCombinationIaiaiLNS_15FloatRoundStyleE2EEES1K_S1Q_JEEENS4_5SM1004TMEM4LOAD26SM100_TMEM_LOAD_32dp32b32xENS4_13SM90_TMA_LOADENS12_INS13_ILi1ELi4ELi3EEES16_NST_INS5_IJS17_S1M_EEENS5_IJS1M_SD_EEEEEEENS4_39AutoVectorizingCopyWithAssumedAlignmentILi128EEENS4_14SM90_TMA_STOREES26_S28_S28_EEEvvEEEEvNT_6ParamsE,"ax",@progbits
	.align	128
.text._ZN7cutlass13device_kernelINS_4gemm6kernel13GemmUniversalIN4cute5tupleIJiiiiEEENS1_10collective13CollectiveMmaINS1_35MainloopSm100TmaUmmaWarpSpecializedILi16ELi2ELi4ENS5_IJNS4_1CILi2EEENSA_ILi4EEENSA_ILi1EEEEEEEENS5_IJNSA_ILi128EEENSA_ILi256EEENSA_ILi64EEEEEEaNS5_IJlSD_lEEEaSK_NS4_8TiledMMAINS4_8MMA_AtomIJNS4_21SM100_MMA_S8_2x1SM_SSIaaiLi128ELi256ELNS4_4UMMA5MajorE0ELSP_0ELNSO_8SaturateE0EEEEEENS4_6LayoutINS5_IJSD_SD_SD_EEENS5_IJNSA_ILi0EEESV_SV_EEEEENS5_IJNS4_10UnderscoreESY_SY_EEEEENS4_28SM100_TMA_2SM_LOAD_MULTICASTENS4_14ComposedLayoutINS4_7SwizzleILi2ELi4ELi3EEENS4_18smem_ptr_flag_bitsILi8EEENST_INS5_IJNSA_ILi8EEESI_EEENS5_IJSI_SD_EEEEEEEvNS4_8identityENS4_18SM100_TMA_2SM_LOADES1B_vS1C_EENS_8epilogue10collective18CollectiveEpilogueINS1F_23Sm100TmaWarpSpecializedILi4ELi2ELi32ELb0ELb0EEEJNS5_IJSI_SH_SI_EEENS5_IJNST_ISI_SD_EENST_INS5_IJNSA_ILi32EEESB_EEENS5_IJSD_SG_EEEEEEEEaSK_aSK_NS1F_6fusion15FusionCallbacksIS1J_NS1R_17LinearCombinationIaiaiLNS_15FloatRoundStyleE2EEES1K_S1Q_JEEENS4_5SM1004TMEM4LOAD26SM100_TMEM_LOAD_32dp32b32xENS4_13SM90_TMA_LOADENS12_INS13_ILi1ELi4ELi3EEES16_NST_INS5_IJS17_S1M_EEENS5_IJS1M_SD_EEEEEEENS4_39AutoVectorizingCopyWithAssumedAlignmentILi128EEENS4_14SM90_TMA_STOREES26_S28_S28_EEEvvEEEEvNT_6ParamsE:
        .type           _ZN7cutlass13device_kernelINS_4gemm6kernel13GemmUniversalIN4cute5tupleIJiiiiEEENS1_10collective13CollectiveMmaINS1_35MainloopSm100TmaUmmaWarpSpecializedILi16ELi2ELi4ENS5_IJNS4_1CILi2EEENSA_ILi4EEENSA_ILi1EEEEEEEENS5_IJNSA_ILi128EEENSA_ILi256EEENSA_ILi64EEEEEEaNS5_IJlSD_lEEEaSK_NS4_8TiledMMAINS4_8MMA_AtomIJNS4_21SM100_MMA_S8_2x1SM_SSIaaiLi128ELi256ELNS4_4UMMA5MajorE0ELSP_0ELNSO_8SaturateE0EEEEEENS4_6LayoutINS5_IJSD_SD_SD_EEENS5_IJNSA_ILi0EEESV_SV_EEEEENS5_IJNS4_10UnderscoreESY_SY_EEEEENS4_28SM100_TMA_2SM_LOAD_MULTICASTENS4_14ComposedLayoutINS4_7SwizzleILi2ELi4ELi3EEENS4_18smem_ptr_flag_bitsILi8EEENST_INS5_IJNSA_ILi8EEESI_EEENS5_IJSI_SD_EEEEEEEvNS4_8identityENS4_18SM100_TMA_2SM_LOADES1B_vS1C_EENS_8epilogue10collective18CollectiveEpilogueINS1F_23Sm100TmaWarpSpecializedILi4ELi2ELi32ELb0ELb0EEEJNS5_IJSI_SH_SI_EEENS5_IJNST_ISI_SD_EENST_INS5_IJNSA_ILi32EEESB_EEENS5_IJSD_SG_EEEEEEEEaSK_aSK_NS1F_6fusion15FusionCallbacksIS1J_NS1R_17LinearCombinationIaiaiLNS_15FloatRoundStyleE2EEES1K_S1Q_JEEENS4_5SM1004TMEM4LOAD26SM100_TMEM_LOAD_32dp32b32xENS4_13SM90_TMA_LOADENS12_INS13_ILi1ELi4ELi3EEES16_NST_INS5_IJS17_S1M_EEENS5_IJS1M_SD_EEEEEEENS4_39AutoVectorizingCopyWithAssumedAlignmentILi128EEENS4_14SM90_TMA_STOREES26_S28_S28_EEEvvEEEEvNT_6ParamsE,@function
        .size           _ZN7cutlass13device_kernelINS_4gemm6kernel13GemmUniversalIN4cute5tupleIJiiiiEEENS1_10collective13CollectiveMmaINS1_35MainloopSm100TmaUmmaWarpSpecializedILi16ELi2ELi4ENS5_IJNS4_1CILi2EEENSA_ILi4EEENSA_ILi1EEEEEEEENS5_IJNSA_ILi128EEENSA_ILi256EEENSA_ILi64EEEEEEaNS5_IJlSD_lEEEaSK_NS4_8TiledMMAINS4_8MMA_AtomIJNS4_21SM100_MMA_S8_2x1SM_SSIaaiLi128ELi256ELNS4_4UMMA5MajorE0ELSP_0ELNSO_8SaturateE0EEEEEENS4_6LayoutINS5_IJSD_SD_SD_EEENS5_IJNSA_ILi0EEESV_SV_EEEEENS5_IJNS4_10UnderscoreESY_SY_EEEEENS4_28SM100_TMA_2SM_LOAD_MULTICASTENS4_14ComposedLayoutINS4_7SwizzleILi2ELi4ELi3EEENS4_18smem_ptr_flag_bitsILi8EEENST_INS5_IJNSA_ILi8EEESI_EEENS5_IJSI_SD_EEEEEEEvNS4_8identityENS4_18SM100_TMA_2SM_LOADES1B_vS1C_EENS_8epilogue10collective18CollectiveEpilogueINS1F_23Sm100TmaWarpSpecializedILi4ELi2ELi32ELb0ELb0EEEJNS5_IJSI_SH_SI_EEENS5_IJNST_ISI_SD_EENST_INS5_IJNSA_ILi32EEESB_EEENS5_IJSD_SG_EEEEEEEEaSK_aSK_NS1F_6fusion15FusionCallbacksIS1J_NS1R_17LinearCombinationIaiaiLNS_15FloatRoundStyleE2EEES1K_S1Q_JEEENS4_5SM1004TMEM4LOAD26SM100_TMEM_LOAD_32dp32b32xENS4_13SM90_TMA_LOADENS12_INS13_ILi1ELi4ELi3EEES16_NST_INS5_IJS17_S1M_EEENS5_IJS1M_SD_EEEEEEENS4_39AutoVectorizingCopyWithAssumedAlignmentILi128EEENS4_14SM90_TMA_STOREES26_S28_S28_EEEvvEEEEvNT_6ParamsE,(.L_x_228 - _ZN7cutlass13device_kernelINS_4gemm6kernel13GemmUniversalIN4cute5tupleIJiiiiEEENS1_10collective13CollectiveMmaINS1_35MainloopSm100TmaUmmaWarpSpecializedILi16ELi2ELi4ENS5_IJNS4_1CILi2EEENSA_ILi4EEENSA_ILi1EEEEEEEENS5_IJNSA_ILi128EEENSA_ILi256EEENSA_ILi64EEEEEEaNS5_IJlSD_lEEEaSK_NS4_8TiledMMAINS4_8MMA_AtomIJNS4_21SM100_MMA_S8_2x1SM_SSIaaiLi128ELi256ELNS4_4UMMA5MajorE0ELSP_0ELNSO_8SaturateE0EEEEEENS4_6LayoutINS5_IJSD_SD_SD_EEENS5_IJNSA_ILi0EEESV_SV_EEEEENS5_IJNS4_10UnderscoreESY_SY_EEEEENS4_28SM100_TMA_2SM_LOAD_MULTICASTENS4_14ComposedLayoutINS4_7SwizzleILi2ELi4ELi3EEENS4_18smem_ptr_flag_bitsILi8EEENST_INS5_IJNSA_ILi8EEESI_EEENS5_IJSI_SD_EEEEEEEvNS4_8identityENS4_18SM100_TMA_2SM_LOADES1B_vS1C_EENS_8epilogue10collective18CollectiveEpilogueINS1F_23Sm100TmaWarpSpecializedILi4ELi2ELi32ELb0ELb0EEEJNS5_IJSI_SH_SI_EEENS5_IJNST_ISI_SD_EENST_INS5_IJNSA_ILi32EEESB_EEENS5_IJSD_SG_EEEEEEEEaSK_aSK_NS1F_6fusion15FusionCallbacksIS1J_NS1R_17LinearCombinationIaiaiLNS_15FloatRoundStyleE2EEES1K_S1Q_JEEENS4_5SM1004TMEM4LOAD26SM100_TMEM_LOAD_32dp32b32xENS4_13SM90_TMA_LOADENS12_INS13_ILi1ELi4ELi3EEES16_NST_INS5_IJS17_S1M_EEENS5_IJS1M_SD_EEEEEEENS4_39AutoVectorizingCopyWithAssumedAlignmentILi128EEENS4_14SM90_TMA_STOREES26_S28_S28_EEEvvEEEEvNT_6ParamsE)
        .other          _ZN7cutlass13device_kernelINS_4gemm6kernel13GemmUniversalIN4cute5tupleIJiiiiEEENS1_10collective13CollectiveMmaINS1_35MainloopSm100TmaUmmaWarpSpecializedILi16ELi2ELi4ENS5_IJNS4_1CILi2EEENSA_ILi4EEENSA_ILi1EEEEEEEENS5_IJNSA_ILi128EEENSA_ILi256EEENSA_ILi64EEEEEEaNS5_IJlSD_lEEEaSK_NS4_8TiledMMAINS4_8MMA_AtomIJNS4_21SM100_MMA_S8_2x1SM_SSIaaiLi128ELi256ELNS4_4UMMA5MajorE0ELSP_0ELNSO_8SaturateE0EEEEEENS4_6LayoutINS5_IJSD_SD_SD_EEENS5_IJNSA_ILi0EEESV_SV_EEEEENS5_IJNS4_10UnderscoreESY_SY_EEEEENS4_28SM100_TMA_2SM_LOAD_MULTICASTENS4_14ComposedLayoutINS4_7SwizzleILi2ELi4ELi3EEENS4_18smem_ptr_flag_bitsILi8EEENST_INS5_IJNSA_ILi8EEESI_EEENS5_IJSI_SD_EEEEEEEvNS4_8identityENS4_18SM100_TMA_2SM_LOADES1B_vS1C_EENS_8epilogue10collective18CollectiveEpilogueINS1F_23Sm100TmaWarpSpecializedILi4ELi2ELi32ELb0ELb0EEEJNS5_IJSI_SH_SI_EEENS5_IJNST_ISI_SD_EENST_INS5_IJNSA_ILi32EEESB_EEENS5_IJSD_SG_EEEEEEEEaSK_aSK_NS1F_6fusion15FusionCallbacksIS1J_NS1R_17LinearCombinationIaiaiLNS_15FloatRoundStyleE2EEES1K_S1Q_JEEENS4_5SM1004TMEM4LOAD26SM100_TMEM_LOAD_32dp32b32xENS4_13SM90_TMA_LOADENS12_INS13_ILi1ELi4ELi3EEES16_NST_INS5_IJS17_S1M_EEENS5_IJS1M_SD_EEEEEEENS4_39AutoVectorizingCopyWithAssumedAlignmentILi128EEENS4_14SM90_TMA_STOREES26_S28_S28_EEEvvEEEEvNT_6ParamsE,@"STO_CUDA_ENTRY STV_DEFAULT"
_ZN7cutlass13device_kernelINS_4gemm6kernel13GemmUniversalIN4cute5tupleIJiiiiEEENS1_10collective13CollectiveMmaINS1_35MainloopSm100TmaUmmaWarpSpecializedILi16ELi2ELi4ENS5_IJNS4_1CILi2EEENSA_ILi4EEENSA_ILi1EEEEEEEENS5_IJNSA_ILi128EEENSA_ILi256EEENSA_ILi64EEEEEEaNS5_IJlSD_lEEEaSK_NS4_8TiledMMAINS4_8MMA_AtomIJNS4_21SM100_MMA_S8_2x1SM_SSIaaiLi128ELi256ELNS4_4UMMA5MajorE0ELSP_0ELNSO_8SaturateE0EEEEEENS4_6LayoutINS5_IJSD_SD_SD_EEENS5_IJNSA_ILi0EEESV_SV_EEEEENS5_IJNS4_10UnderscoreESY_SY_EEEEENS4_28SM100_TMA_2SM_LOAD_MULTICASTENS4_14ComposedLayoutINS4_7SwizzleILi2ELi4ELi3EEENS4_18smem_ptr_flag_bitsILi8EEENST_INS5_IJNSA_ILi8EEESI_EEENS5_IJSI_SD_EEEEEEEvNS4_8identityENS4_18SM100_TMA_2SM_LOADES1B_vS1C_EENS_8epilogue10collective18CollectiveEpilogueINS1F_23Sm100TmaWarpSpecializedILi4ELi2ELi32ELb0ELb0EEEJNS5_IJSI_SH_SI_EEENS5_IJNST_ISI_SD_EENST_INS5_IJNSA_ILi32EEESB_EEENS5_IJSD_SG_EEEEEEEEaSK_aSK_NS1F_6fusion15FusionCallbacksIS1J_NS1R_17LinearCombinationIaiaiLNS_15FloatRoundStyleE2EEES1K_S1Q_JEEENS4_5SM1004TMEM4LOAD26SM100_TMEM_LOAD_32dp32b32xENS4_13SM90_TMA_LOADENS12_INS13_ILi1ELi4ELi3EEES16_NST_INS5_IJS17_S1M_EEENS5_IJS1M_SD_EEEEEEENS4_39AutoVectorizingCopyWithAssumedAlignmentILi128EEENS4_14SM90_TMA_STOREES26_S28_S28_EEEvvEEEEvNT_6ParamsE:
[----:B------:R-:W1:Y:S01]  /*0000*/  LDC R1, c[0x0][0x37c] ;  /* 0x0000df00ff017b82 */ /* 0x000e620000000800 */
[----:B------:R-:W2:Y:S01]  /*0010*/  S2R R90, SR_TID.X ;  /* 0x00000000005a7919 */ /* 0x000ea20000002100 */
[----:B------:R-:W3:Y:S06]  /*0020*/  LDCU.64 UR8, c[0x0][0x890] ;  /* 0x00011200ff0877ac */ /* 0x000eec0008000a00 */
[----:B------:R-:W4:Y:S01]  /*0030*/  S2UR UR46, SR_CgaCtaId ;  /* 0x00000000002e79c3 */ /* 0x000f220000008800 */
[----:B------:R-:W-:Y:S02]  /*0040*/  PRMT R80, RZ, 0x7610, R80 ;  /* 0x00007610ff507816 */ /* 0x000fe40000000050 */
[----:B------:R-:W-:-:S02]  /*0050*/  ELECT P0, URZ, PT ;  /* 0x0000000000ff782f */ /* 0x000fc40003800000 */
[----:B---3--:R-:W-:-:S04]  /*0060*/  ISETP.NE.U32.AND P1, PT, RZ, UR8, PT ;  /* 0x00000008ff007c0c */ /* 0x008fc8000bf25070 */
[----:B------:R-:W-:Y:S01]  /*0070*/  ISETP.NE.AND.EX P2, PT, RZ, UR9, PT, P1 ;  /* 0x00000009ff007c0c */ /* 0x000fe2000bf45310 */
[----:B----4-:R-:W-:Y:S02]  /*0080*/  ULOP3.LUT UR33, UR46, 0x1, URZ, 0xc0, !UPT ;  /* 0x000000012e217892 */ /* 0x010fe4000f8ec0ff */
[----:B------:R-:W-:Y:S01]  /*0090*/  ULOP3.LUT UR34, UR46, 0x1, URZ, 0x3c, !UPT ;  /* 0x000000012e227892 */ /* 0x000fe2000f8e3cff */
[----:B--2---:R-:W-:-:S05]  /*00a0*/  SHF.R.U32.HI R81, RZ, 0x5, R90 ;  /* 0x00000005ff517819 */ /* 0x004fca000001165a */
[----:B------:R-:W2:Y:S02]  /*00b0*/  SHFL.IDX PT, R0, R81, RZ, 0x1f ;  /* 0x00001fff51007589 */ /* 0x000ea400000e0000 */
[----:B--2---:R-:W-:Y:S02]  /*00c0*/  R2UR UR25, R0 ;  /* 0x00000000001972ca */ /* 0x004fe400000e0000 */
[----:B-1----:R-:W-:Y:S05]  /*00d0*/  @P2 BRA `(.L_x_0) ;  /* 0x0000000000302947 */ /* 0x002fea0003800000 */
[----:B------:R-:W1:Y:S02]  /*00e0*/  LDCU.64 UR4, c[0x0][0x888] ;  /* 0x00011100ff0477ac */ /* 0x000e640008000a00 */
[----:B-1----:R-:W-:-:S04]  /*00f0*/  UISETP.NE.U32.AND UP0, UPT, UR4, URZ, UPT ;  /* 0x000000ff0400728c */ /* 0x002fc8000bf05070 */
[----:B------:R-:W-:-:S09]  /*0100*/  UISETP.NE.AND.EX UP0, UPT, UR5, URZ, UPT, UP0 ;  /* 0x000000ff0500728c */ /* 0x000fd2000bf05300 */
[----:B------:R-:W-:Y:S05]  /*0110*/  BRA.U !UP0, `(.L_x_1) ;  /* 0x0000000108147547 */ /* 0x000fea000b800000 */
[----:B------:R-:W1:Y:S01]  /*0120*/  LDC.64 R40, c[0x0][0x888] ;  /* 0x00022200ff287b82 */ /* 0x000e620000000a00 */
[----:B------:R-:W1:Y:S02]  /*0130*/  LDCU.64 UR4, c[0x0][0x358] ;  /* 0x00006b00ff0477ac */ /* 0x000e640008000a00 */
[----:B-1----:R1:W5:Y:S01]  /*0140*/  LDG.E R40, desc[UR4][R40.64] ;  /* 0x0000000428287981 */ /* 0x002362000c1e1900 */
[----:B------:R-:W-:Y:S01]  /*0150*/  HFMA2 R80, -RZ, RZ, 0, 5.9604644775390625e-08 ;  /* 0x00000001ff507431 */ /* 0x000fe200000001ff */
[----:B------:R-:W-:Y:S05]  /*0160*/  BRA `(.L_x_0) ;  /* 0x00000000000c7947 */ /* 0x000fea0003800000 */
.L_x_1:
[----:B------:R-:W1:Y:S01]  /*0170*/  LDCU UR4, c[0x0][0x880] ;  /* 0x00011000ff0477ac */ /* 0x000e620008000800 */
[----:B------:R-:W-:Y:S01]  /*0180*/  HFMA2 R80, -RZ, RZ, 0, 5.9604644775390625e-08 ;  /* 0x00000001ff507431 */ /* 0x000fe200000001ff */
[----:B-1----:R-:W-:-:S07]  /*0190*/  MOV R40, UR4 ;  /* 0x0000000400287c02 */ /* 0x002fce0008000f00 */
.L_x_0:
[----:B------:R-:W2:Y:S02]  /*01a0*/  LDCU.64 UR4, c[0x0][0x8b0] ;  /* 0x00011600ff0477ac */ /* 0x000ea40008000a00 */
[----:B--2---:R-:W-:-:S04]  /*01b0*/  UISETP.NE.U32.AND UP0, UPT, UR4, URZ, UPT ;  /* 0x000000ff0400728c */ /* 0x004fc8000bf05070 */
[----:B------:R-:W-:-:S09]  /*01c0*/  UISETP.NE.AND.EX UP0, UPT, UR5, URZ, UPT, UP0 ;  /* 0x000000ff0500728c */ /* 0x000fd2000bf05300 */
[----:B------:R-:W-:Y:S05]  /*01d0*/  BRA.U UP0, `(.L_x_2) ;  /* 0x0000000100287547 */ /* 0x000fea000b800000 */
[----:B------:R-:W2:Y:S02]  /*01e0*/  LDCU.64 UR4, c[0x0][0x8a8] ;  /* 0x00011500ff0477ac */ /* 0x000ea40008000a00 */
[----:B--2---:R-:W-:-:S04]  /*01f0*/  UISETP.NE.U32.AND UP0, UPT, UR4, URZ, UPT ;  /* 0x000000ff0400728c */ /* 0x004fc8000bf05070 */
[----:B------:R-:W-:-:S09]  /*0200*/  UISETP.NE.AND.EX UP0, UPT, UR5, URZ, UPT, UP0 ;  /* 0x000000ff0500728c */ /* 0x000fd2000bf05300 */
[----:B------:R-:W-:Y:S05]  /*0210*/  BRA.U !UP0, `(.L_x_3) ;  /* 0x0000000108107547 */ /* 0x000fea000b800000 */
[----:B------:R-:W2:Y:S01]  /*0220*/  LDC.64 R38, c[0x0][0x8a8] ;  /* 0x00022a00ff267b82 */ /* 0x000ea20000000a00 */
[----:B------:R-:W2:Y:S02]  /*0230*/  LDCU.64 UR4, c[0x0][0x358] ;  /* 0x00006b00ff0477ac */ /* 0x000ea40008000a00 */
[----:B--2---:R2:W5:Y:S01]  /*0240*/  LDG.E R38, desc[UR4][R38.64] ;  /* 0x0000000426267981 */ /* 0x004562000c1e1900 */
[----:B------:R-:W-:Y:S05]  /*0250*/  BRA `(.L_x_2) ;  /* 0x0000000000087947 */ /* 0x000fea0003800000 */
.L_x_3:
[----:B------:R-:W2:Y:S02]  /*0260*/  LDCU UR4, c[0x0][0x8a0] ;  /* 0x00011400ff0477ac */ /* 0x000ea40008000800 */
[----:B--2---:R-:W-:Y:S02]  /*0270*/  MOV R38, UR4 ;  /* 0x0000000400267c02 */ /* 0x004fe40008000f00 */
.L_x_2:
[----:B------:R-:W-:Y:S01]  /*0280*/  IMAD.U32 R0, RZ, RZ, UR25 ;  /* 0x00000019ff007e24 */ /* 0x000fe2000f8e00ff */
[----:B------:R-:W-:Y:S04]  /*0290*/  BSSY.RECONVERGENT B0, `(.L_x_4) ;  /* 0x000000c000007945 */ /* 0x000fe80003800200 */
[C---:B------:R-:W-:Y:S02]  /*02a0*/  ISETP.NE.OR P3, PT, R0.reuse, 0x1, !P0 ;  /* 0x000000010000780c */ /* 0x040fe40004765670 */
[----:B------:R-:W-:-:S11]  /*02b0*/  ISETP.NE.OR P2, PT, R0, 0x3, !P0 ;  /* 0x000000030000780c */ /* 0x000fd60004745670 */
[----:B------:R-:W-:Y:S05]  /*02c0*/  @P3 BRA `(.L_x_5) ;  /* 0x0000000000203947 */ /* 0x000fea0003800000 */
[----:B------:R-:W3:Y:S02]  /*02d0*/  LDCU.64 UR4, c[0x0][0x348] ;  /* 0x00006900ff0477ac */ /* 0x000ee40008000a00 */
[----:B---3--:R-:W-:Y:S02]  /*02e0*/  UIADD3 UR6, UP1, UPT, UR4, 0x80, URZ ;  /* 0x0000008004067890 */ /* 0x008fe4000ff3e0ff */
[----:B------:R-:W-:Y:S02]  /*02f0*/  UIADD3 UR4, UP0, UPT, UR4, 0x180, URZ ;  /* 0x0000018004047890 */ /* 0x000fe4000ff1e0ff */
[----:B------:R-:W-:Y:S02]  /*0300*/  UIADD3.X UR7, UPT, UPT, URZ, UR5, URZ, UP1, !UPT ;  /* 0x00000005ff077290 */ /* 0x000fe40008ffe4ff */
[----:B------:R-:W-:-:S07]  /*0310*/  UIADD3.X UR5, UPT, UPT, URZ, UR5, URZ, UP0, !UPT ;  /* 0x00000005ff057290 */ /* 0x000fce00087fe4ff */
[----:B------:R3:W-:Y:S02]  /*0320*/  UTMACCTL.PF [UR6] ;  /* 0x00000000060079b9 */ /* 0x0007e40008040000 */
[----:B------:R3:W-:Y:S02]  /*0330*/  UTMACCTL.PF [UR4] ;  /* 0x00000000040079b9 */ /* 0x0007e40008040000 */
[----:B---3--:R-:W-:Y:S01]  /*0340*/  NOP ;  /* 0x0000000000007918 */ /* 0x008fe20000000000 */
.L_x_5:
[----:B------:R-:W-:Y:S05]  /*0350*/  BSYNC.RECONVERGENT B0 ;  /* 0x0000000000007941 */ /* 0x000fea0003800200 */
.L_x_4:
[----:B------:R-:W-:Y:S04]  /*0360*/  BSSY.RECONVERGENT B0, `(.L_x_6) ;  /* 0x000000a000007945 */ /* 0x000fe80003800200 */
        /* <DEDUP_REMOVED lines=9> */
.L_x_7:
[----:B------:R-:W-:Y:S05]  /*0400*/  BSYNC.RECONVERGENT B0 ;  /* 0x0000000000007941 */ /* 0x000fea0003800200 */
.L_x_6:
[----:B------:R-:W3:Y:S01]  /*0410*/  LDCU.64 UR4, c[0x0][0x888] ;  /* 0x00011100ff0477ac */ /* 0x000ee20008000a00 */
[----:B------:R-:W-:Y:S01]  /*0420*/  ISETP.NE.AND.EX P1, PT, RZ, UR9, PT, P1 ;  /* 0x00000009ff007c0c */ /* 0x000fe2000bf25310 */
[----:B------:R-:W-:Y:S01]  /*0430*/  UPLOP3.LUT UP4, UPT, UPT, UPT, UPT, 0x80, 0x8 ;  /* 0x000000000008789c */ /* 0x000fe20003f8f070 */
[----:B---3--:R-:W-:-:S04]  /*0440*/  ISETP.NE.U32.AND P2, PT, RZ, UR4, PT ;  /* 0x00000004ff007c0c */ /* 0x008fc8000bf45070 */
[----:B------:R-:W-:-:S13]  /*0450*/  ISETP.NE.AND.EX P2, PT, RZ, UR5, PT, P2 ;  /* 0x00000005ff007c0c */ /* 0x000fda000bf45320 */
[----:B------:R-:W-:Y:S05]  /*0460*/  @P2 BRA P1, `(.L_x_8) ;  /* 0x0000000000282947 */ /* 0x000fea0000800000 */
[----:B-----5:R-:W-:Y:S01]  /*0470*/  R2UR UR6, R40 ;  /* 0x00000000280672ca */ /* 0x020fe200000e0000 */
[----:B------:R-:W-:Y:S02]  /*0480*/  UISETP.NE.U32.AND UP0, UPT, UR8, URZ, UPT ;  /* 0x000000ff0800728c */ /* 0x000fe4000bf05070 */
[----:B------:R-:W-:Y:S02]  /*0490*/  UISETP.NE.U32.AND UP1, UPT, UR4, URZ, UPT ;  /* 0x000000ff0400728c */ /* 0x000fe4000bf25070 */
[----:B------:R-:W-:Y:S02]  /*04a0*/  UISETP.NE.AND.EX UP2, UPT, UR9, URZ, UPT, UP0 ;  /* 0x000000ff0900728c */ /* 0x000fe4000bf45300 */
[----:B------:R-:W-:-:S04]  /*04b0*/  UISETP.NE.AND.EX UP0, UPT, UR5, URZ, UPT, UP1 ;  /* 0x000000ff0500728c */ /* 0x000fc8000bf05310 */
[----:B------:R-:W-:Y:S02]  /*04c0*/  USEL UR4, URZ, 0xffffffff, UP0 ;  /* 0xffffffffff047887 */ /* 0x000fe40008000000 */
[----:B------:R-:W-:-:S04]  /*04d0*/  UISETP.NE.AND UP1, UPT, UR6, URZ, UPT ;  /* 0x000000ff0600728c */ /* 0x000fc8000bf25270 */
[----:B------:R-:W-:-:S04]  /*04e0*/  @!UP2 USEL UR4, URZ, 0xffffffff, UP1 ;  /* 0xffffffffff04a887 */ /* 0x000fc80008800000 */
[----:B------:R-:W-:-:S04]  /*04f0*/  ULOP3.LUT UR4, UR4, 0x1, URZ, 0xc0, !UPT ;  /* 0x0000000104047892 */ /* 0x000fc8000f8ec0ff */
[----:B------:R-:W-:-:S11]  /*0500*/  UISETP.NE.U32.AND UP4, UPT, UR4, 0x1, UPT ;  /* 0x000000010400788c */ /* 0x000fd6000bf85070 */
.L_x_8:
[----:B------:R-:W3:Y:S01]  /*0510*/  SHFL.IDX PT, R0, R81, RZ, 0x1f ;  /* 0x00001fff51007589 */ /* 0x000ee200000e0000 */
[----:B------:R-:W-:-:S04]  /*0520*/  UISETP.NE.AND UP0, UPT, UR25, 0x2, UPT ;  /* 0x000000021900788c */ /* 0x000fc8000bf05270 */
[----:B------:R-:W-:Y:S02]  /*0530*/  UISETP.EQ.AND UP1, UPT, UR33, URZ, !UP0 ;  /* 0x000000ff2100728c */ /* 0x000fe4000c722270 */
[----:B------:R-:W-:-:S04]  /*0540*/  USEL UR52, URZ, 0x1, UP0 ;  /* 0x00000001ff347887 */ /* 0x000fc80008000000 */
[----:B------:R-:W-:Y:S02]  /*0550*/  PLOP3.LUT P3, PT, P0, PT, UP1, 0x80, 0x8 ;  /* 0x000000000008781c */ /* 0x000fe4000076f018 */
[----:B---3--:R-:W-:-:S13]  /*0560*/  ISETP.NE.AND P1, PT, R0, RZ, PT ;  /* 0x000000ff0000720c */ /* 0x008fda0003f25270 */
[----:B------:R-:W-:Y:S05]  /*0570*/  @P1 BRA `(.L_x_9) ;  /* 0x0000000000c01947 */ /* 0x000fea0003800000 */
[----:B------:R-:W-:Y:S01]  /*0580*/  ELECT P1, URZ, PT ;  /* 0x0000000000ff782f */ /* 0x000fe20003820000 */
[----:B------:R-:W-:-:S12]  /*0590*/  BSSY.RECONVERGENT B0, `(.L_x_9) ;  /* 0x000002e000007945 */ /* 0x000fd80003800200 */
[----:B------:R-:W-:Y:S05]  /*05a0*/  @!P1 BRA `(.L_x_10) ;  /* 0x0000000000b09947 */ /* 0x000fea0003800000 */
[----:B------:R-:W-:Y:S01]  /*05b0*/  UMOV UR4, 0x400 ;  /* 0x0000040000047882 */ /* 0x000fe20000000000 */
[----:B------:R-:W-:Y:S01]  /*05c0*/  UMOV UR8, 0x1 ;  /* 0x0000000100087882 */ /* 0x000fe20000000000 */
[----:B------:R-:W-:Y:S01]  /*05d0*/  UMOV UR6, 0x4 ;  /* 0x0000000400067882 */ /* 0x000fe20000000000 */
[----:B------:R-:W-:Y:S02]  /*05e0*/  ULEA UR4, UR46, UR4, 0x18 ;  /* 0x000000042e047291 */ /* 0x000fe4000f8ec0ff */
[----:B------:R-:W-:-:S04]  /*05f0*/  UIADD3 UR8, UPT, UPT, -UR8, 0x100000, URZ ;  /* 0x0010000008087890 */ /* 0x000fc8000fffe1ff */
[----:B------:R-:W-:Y:S02]  /*0600*/  USHF.L.U32 UR9, UR8, 0xb, URZ ;  /* 0x0000000b08097899 */ /* 0x000fe400080006ff */
[----:B------:R-:W-:Y:S02]  /*0610*/  USHF.L.U32 UR8, UR8, 0x1, URZ ;  /* 0x0000000108087899 */ /* 0x000fe400080006ff */
[----:B------:R-:W-:-:S04]  /*0620*/  UIADD3 UR6, UPT, UPT, -UR6, 0x100000, URZ ;  /* 0x0010000006067890 */ /* 0x000fc8000fffe1ff */
[----:B------:R-:W-:Y:S02]  /*0630*/  USHF.L.U32 UR7, UR6, 0xb, URZ ;  /* 0x0000000b06077899 */ /* 0x000fe400080006ff */
[----:B------:R-:W-:Y:S01]  /*0640*/  USHF.L.U32 UR6, UR6, 0x1, URZ ;  /* 0x0000000106067899 */ /* 0x000fe200080006ff */
[----:B------:R-:W3:Y:S03]  /*0650*/  FENCE.VIEW.ASYNC.S ;  /* 0x00000000000073c6 */ /* 0x000ee60000000000 */
[----:B---3--:R3:W4:Y:S08]  /*0660*/  SYNCS.EXCH.64 URZ, [UR4], UR8 ;  /* 0x0000000804ff75b2 */ /* 0x0087300008000100 */
[----:B------:R3:W1:Y:S01]  /*0670*/  SYNCS.EXCH.64 URZ, [UR4+0x80], UR6 ;  /* 0x0000800604ff75b2 */ /* 0x0006620008000100 */
        /* <DEDUP_REMOVED lines=29> */
[----:B------:R3:W1:Y:S02]  /*0850*/  SYNCS.EXCH.64 URZ, [UR4+0xf8], UR6 ;  /* 0x0000f80604ff75b2 */ /* 0x0006640008000100 */
[----:B---34-:R-:W-:Y:S01]  /*0860*/  NOP ;  /* 0x0000000000007918 */ /* 0x018fe20000000000 */
.L_x_10:
[----:B------:R-:W-:Y:S05]  /*0870*/  BSYNC.RECONVERGENT B0 ;  /* 0x0000000000007941 */ /* 0x000fea0003800200 */
.L_x_9:
[----:B------:R-:W3:Y:S01]  /*0880*/  SHFL.IDX PT, R0, R81, RZ, 0x1f ;  /* 0x00001fff51007589 */ /* 0x000ee200000e0000 */
[----:B------:R-:W-:Y:S01]  /*0890*/  NOP ;  /* 0x0000000000007918 */ /* 0x000fe20000000000 */
[----:B---3--:R-:W-:-:S13]  /*08a0*/  ISETP.NE.AND P1, PT, R0, 0x1, PT ;  /* 0x000000010000780c */ /* 0x008fda0003f25270 */
[----:B------:R-:W-:Y:S05]  /*08b0*/  @P1 BRA `(.L_x_11) ;  /* 0x0000000000541947 */ /* 0x000fea0003800000 */
        /* <DEDUP_REMOVED lines=10> */
[----:B------:R-:W-:Y:S01]  /*0960*/  ELECT P1, URZ, PT ;  /* 0x0000000000ff782f */ /* 0x000fe20003820000 */
[----:B------:R-:W3:Y:S02]  /*0970*/  FENCE.VIEW.ASYNC.S ;  /* 0x00000000000073c6 */ /* 0x000ee40000000000 */
[----:B---3--:R3:W4:Y:S08]  /*0980*/  SYNCS.EXCH.64 URZ, [UR4+0x100], UR8 ;  /* 0x0001000804ff75b2 */ /* 0x0087300008000100 */
[----:B------:R3:W1:Y:S01]  /*0990*/  SYNCS.EXCH.64 URZ, [UR4+0x120], UR6 ;  /* 0x0001200604ff75b2 */ /* 0x0006620008000100 */
[----:B------:R3:W1:Y:S01]  /*09a0*/  SYNCS.EXCH.64 URZ, [UR4+0x108], UR8 ;  /* 0x0001080804ff75b2 */ /* 0x0006620008000100 */
[----:B------:R3:W1:Y:S01]  /*09b0*/  SYNCS.EXCH.64 URZ, [UR4+0x128], UR6 ;  /* 0x0001280604ff75b2 */ /* 0x0006620008000100 */
[----:B------:R3:W1:Y:S01]  /*09c0*/  SYNCS.EXCH.64 URZ, [UR4+0x110], UR8 ;  /* 0x0001100804ff75b2 */ /* 0x0006620008000100 */
[----:B------:R3:W1:Y:S01]  /*09d0*/  SYNCS.EXCH.64 URZ, [UR4+0x130], UR6 ;  /* 0x0001300604ff75b2 */ /* 0x0006620008000100 */
[----:B------:R3:W1:Y:S01]  /*09e0*/  SYNCS.EXCH.64 URZ, [UR4+0x118], UR8 ;  /* 0x0001180804ff75b2 */ /* 0x0006620008000100 */
[----:B------:R3:W1:Y:S01]  /*09f0*/  SYNCS.EXCH.64 URZ, [UR4+0x138], UR6 ;  /* 0x0001380604ff75b2 */ /* 0x0006620008000100 */
[----:B------:R-:W-:Y:S01]  /*0a00*/  NOP ;  /* 0x0000000000007918 */ /* 0x000fe20000000000 */
.L_x_11:
[----:B------:R-:W2:Y:S01]  /*0a10*/  SHFL.IDX PT, R0, R81, RZ, 0x1f ;  /* 0x00001fff51007589 */ /* 0x000ea200000e0000 */
[----:B------:R-:W-:Y:S01]  /*0a20*/  NOP ;  /* 0x0000000000007918 */ /* 0x000fe20000000000 */
[----:B--2---:R-:W-:-:S13]  /*0a30*/  ISETP.NE.AND P1, PT, R0, 0x3, PT ;  /* 0x000000030000780c */ /* 0x004fda0003f25270 */
[----:B------:R-:W-:Y:S05]  /*0a40*/  @P1 BRA `(.L_x_12) ;  /* 0x00000000002c1947 */ /* 0x000fea0003800000 */
[----:B---3--:R-:W-:Y:S01]  /*0a50*/  UMOV UR6, 0x400 ;  /* 0x0000040000067882 */ /* 0x008fe20000000000 */
[----:B------:R-:W-:Y:S01]  /*0a60*/  UMOV UR4, 0x20 ;  /* 0x0000002000047882 */ /* 0x000fe20000000000 */
[----:B------:R-:W-:Y:S02]  /*0a70*/  ULEA UR6, UR46, UR6, 0x18 ;  /* 0x000000062e067291 */ /* 0x000fe4000f8ec0ff */
[----:B------:R-:W-:-:S04]  /*0a80*/  UIADD3 UR4, UPT, UPT, -UR4, 0x100000, URZ ;  /* 0x0010000004047890 */ /* 0x000fc8000fffe1ff */
[----:B------:R-:W-:Y:S02]  /*0a90*/  USHF.L.U32 UR5, UR4, 0xb, URZ ;  /* 0x0000000b04057899 */ /* 0x000fe400080006ff */
[----:B------:R-:W-:Y:S01]  /*0aa0*/  USHF.L.U32 UR4, UR4, 0x1, URZ ;  /* 0x0000000104047899 */ /* 0x000fe200080006ff */
[----:B------:R-:W-:Y:S01]  /*0ab0*/  ELECT P1, URZ, PT ;  /* 0x0000000000ff782f */ /* 0x000fe20003820000 */
[----:B------:R-:W2:Y:S10]  /*0ac0*/  FENCE.VIEW.ASYNC.S ;  /* 0x00000000000073c6 */ /* 0x000eb40000000000 */
[----:B--2---:R2:W3:Y:S01]  /*0ad0*/  SYNCS.EXCH.64 URZ, [UR6+0x140], UR4 ;  /* 0x0001400406ff75b2 */ /* 0x0044e20008000100 */
[----:B------:R2:W1:Y:S01]  /*0ae0*/  SYNCS.EXCH.64 URZ, [UR6+0x148], UR4 ;  /* 0x0001480406ff75b2 */ /* 0x0004620008000100 */
[----:B------:R-:W-:Y:S01]  /*0af0*/  NOP ;  /* 0x0000000000007918 */ /* 0x000fe20000000000 */
.L_x_12:
[----:B------:R-:W4:Y:S01]  /*0b00*/  SHFL.IDX PT, R0, R81, RZ, 0x1f ;  /* 0x00001fff51007589 */ /* 0x000f2200000e0000 */
[----:B------:R-:W-:Y:S01]  /*0b10*/  NOP ;  /* 0x0000000000007918 */ /* 0x000fe20000000000 */
[----:B----4-:R-:W-:-:S13]  /*0b20*/  ISETP.NE.AND P1, PT, R0, 0x4, PT ;  /* 0x000000040000780c */ /* 0x010fda0003f25270 */
[----:B------:R-:W-:Y:S05]  /*0b30*/  @P1 BRA `(.L_x_13) ;  /* 0x0000000000481947 */ /* 0x000fea0003800000 */
[----:B--23--:R-:W-:Y:S01]  /*0b40*/  UMOV UR4, 0x720 ;  /* 0x0000072000047882 */ /* 0x00cfe20000000000 */
[----:B------:R-:W-:Y:S01]  /*0b50*/  UMOV UR6, 0x400 ;  /* 0x0000040000067882 */ /* 0x000fe20000000000 */
[----:B------:R-:W-:Y:S01]  /*0b60*/  USEL UR4, UR4, 0x620, UP4 ;  /* 0x0000062004047887 */ /* 0x000fe2000a000000 */
        /* <DEDUP_REMOVED lines=9> */
[----:B------:R-:W2:Y:S02]  /*0c00*/  FENCE.VIEW.ASYNC.S ;  /* 0x00000000000073c6 */ /* 0x000ea40000000000 */
[----:B--2---:R4:W2:Y:S08]  /*0c10*/  SYNCS.EXCH.64 URZ, [UR6+0x150], UR8 ;  /* 0x0001500806ff75b2 */ /* 0x0048b00008000100 */
[----:B------:R4:W3:Y:S01]  /*0c20*/  SYNCS.EXCH.64 URZ, [UR6+0x160], UR4 ;  /* 0x0001600406ff75b2 */ /* 0x0008e20008000100 */
[----:B------:R4:W1:Y:S01]  /*0c30*/  SYNCS.EXCH.64 URZ, [UR6+0x158], UR8 ;  /* 0x0001580806ff75b2 */ /* 0x0008620008000100 */
[----:B------:R4:W1:Y:S02]  /*0c40*/  SYNCS.EXCH.64 URZ, [UR6+0x168], UR4 ;  /* 0x0001680406ff75b2 */ /* 0x0008640008000100 */
[----:B----4-:R-:W-:Y:S01]  /*0c50*/  NOP ;  /* 0x0000000000007918 */ /* 0x010fe20000000000 */
.L_x_13:
[----:B------:R-:W4:Y:S01]  /*0c60*/  SHFL.IDX PT, R0, R81, RZ, 0x1f ;  /* 0x00001fff51007589 */ /* 0x000f2200000e0000 */
[----:B------:R-:W-:Y:S01]  /*0c70*/  NOP ;  /* 0x0000000000007918 */ /* 0x000fe20000000000 */
[----:B----4-:R-:W-:-:S13]  /*0c80*/  ISETP.NE.AND P1, PT, R0, 0x5, PT ;  /* 0x000000050000780c */ /* 0x010fda0003f25270 */
[----:B------:R-:W-:Y:S05]  /*0c90*/  @P1 BRA `(.L_x_14) ;  /* 0x0000000000541947 */ /* 0x000fea0003800000 */
[----:B--23--:R-:W-:Y:S01]  /*0ca0*/  UMOV UR4, 0x400 ;  /* 0x0000040000047882 */ /* 0x00cfe20000000000 */
        /* <DEDUP_REMOVED lines=14> */
[----:B------:R4:W1:Y:S01]  /*0d90*/  SYNCS.EXCH.64 URZ, [UR4+0x198], UR8 ;  /* 0x0001980804ff75b2 */ /* 0x0008620008000100 */
[----:B------:R4:W1:Y:S01]  /*0da0*/  SYNCS.EXCH.64 URZ, [UR4+0x180], UR6 ;  /* 0x0001800604ff75b2 */ /* 0x0008620008000100 */
[----:B------:R4:W1:Y:S01]  /*0db0*/  SYNCS.EXCH.64 URZ, [UR4+0x1a0], UR8 ;  /* 0x0001a00804ff75b2 */ /* 0x0008620008000100 */
[----:B------:R4:W1:Y:S01]  /*0dc0*/  SYNCS.EXCH.64 URZ, [UR4+0x188], UR6 ;  /* 0x0001880604ff75b2 */ /* 0x0008620008000100 */
[----:B------:R4:W1:Y:S02]  /*0dd0*/  SYNCS.EXCH.64 URZ, [UR4+0x1a8], UR8 ;  /* 0x0001a80804ff75b2 */ /* 0x0008640008000100 */
[----:B----4-:R-:W-:Y:S01]  /*0de0*/  NOP ;  /* 0x0000000000007918 */ /* 0x010fe20000000000 */
.L_x_14:
[----:B------:R-:W4:Y:S01]  /*0df0*/  SHFL.IDX PT, R0, R81, RZ, 0x1f ;  /* 0x00001fff51007589 */ /* 0x000f2200000e0000 */
[----:B------:R-:W-:Y:S01]  /*0e00*/  ISETP.NE.OR P0, PT, RZ, UR25, !P0 ;  /* 0x00000019ff007c0c */ /* 0x000fe2000c705670 */
[----:B------:R-:W-:Y:S01]  /*0e10*/  NOP ;  /* 0x0000000000007918 */ /* 0x000fe20000000000 */
[----:B----4-:R-:W-:-:S13]  /*0e20*/  ISETP.NE.AND P1, PT, R0, 0x3, PT ;  /* 0x000000030000780c */ /* 0x010fda0003f25270 */
[----:B------:R-:W-:Y:S05]  /*0e30*/  @P1 BRA `(.L_x_15) ;  /* 0x0000000000341947 */ /* 0x000fea0003800000 */
[----:B--23--:R-:W-:Y:S01]  /*0e40*/  UMOV UR4, 0x400 ;  /* 0x0000040000047882 */ /* 0x00cfe20000000000 */
[----:B------:R-:W-:Y:S01]  /*0e50*/  UMOV UR6, 0x20 ;  /* 0x0000002000067882 */ /* 0x000fe20000000000 */
[----:B------:R-:W-:Y:S02]  /*0e60*/  ULEA UR4, UR46, UR4, 0x18 ;  /* 0x000000042e047291 */ /* 0x000fe4000f8ec0ff */
[----:B------:R-:W-:-:S04]  /*0e70*/  UIADD3 UR6, UPT, UPT, -UR6, 0x100000, URZ ;  /* 0x0010000006067890 */ /* 0x000fc8000fffe1ff */
[----:B------:R-:W-:Y:S02]  /*0e80*/  USHF.L.U32 UR7, UR6, 0xb, URZ ;  /* 0x0000000b06077899 */ /* 0x000fe400080006ff */
[----:B------:R-:W-:Y:S01]  /*0e90*/  USHF.L.U32 UR6, UR6, 0x1, URZ ;  /* 0x0000000106067899 */ /* 0x000fe200080006ff */
[----:B------:R-:W-:Y:S01]  /*0ea0*/  ELECT P1, URZ, PT ;  /* 0x0000000000ff782f */ /* 0x000fe20003820000 */
[----:B------:R-:W2:Y:S10]  /*0eb0*/  FENCE.VIEW.ASYNC.S ;  /* 0x00000000000073c6 */ /* 0x000eb40000000000 */
[----:B--2---:R4:W2:Y:S01]  /*0ec0*/  SYNCS.EXCH.64 URZ, [UR4+0x1b0], UR6 ;  /* 0x0001b00604ff75b2 */ /* 0x0048a20008000100 */
[----:B------:R4:W3:Y:S01]  /*0ed0*/  SYNCS.EXCH.64 URZ, [UR4+0x1c0], UR6 ;  /* 0x0001c00604ff75b2 */ /* 0x0008e20008000100 */
[----:B------:R4:W1:Y:S01]  /*0ee0*/  SYNCS.EXCH.64 URZ, [UR4+0x1b8], UR6 ;  /* 0x0001b80604ff75b2 */ /* 0x0008620008000100 */
[----:B------:R4:W1:Y:S02]  /*0ef0*/  SYNCS.EXCH.64 URZ, [UR4+0x1c8], UR6 ;  /* 0x0001c80604ff75b2 */ /* 0x0008640008000100 */
[----:B----4-:R-:W-:Y:S01]  /*0f00*/  NOP ;  /* 0x0000000000007918 */ /* 0x010fe20000000000 */
.L_x_15:
[----:B------:R-:W-:Y:S01]  /*0f10*/  VOTEU.ALL UP0, P0 ;  /* 0x0000000000ff7886 */ /* 0x000fe20000000000 */
[----:B--23--:R-:W-:Y:S01]  /*0f20*/  UMOV UR4, 0x20 ;  /* 0x0000002000047882 */ /* 0x00cfe20000000000 */
[----:B------:R-:W2:Y:S01]  /*0f30*/  LDCU UR7, c[0x0][0x36c] ;  /* 0x00006d80ff0777ac */ /* 0x000ea20008000800 */
[----:B------:R-:W-:Y:S01]  /*0f40*/  NOP ;  /* 0x0000000000007918 */ /* 0x000fe20000000000 */
[----:B------:R-:W-:Y:S01]  /*0f50*/  LOP3.LUT R0, R90, 0x1f, RZ, 0xc0, !PT ;  /* 0x0000001f5a007812 */ /* 0x000fe200078ec0ff */
[----:B------:R-:W-:Y:S01]  /*0f60*/  @!UP0 UMOV UR6, 0x400 ;  /* 0x0000040000068882 */ /* 0x000fe20000000000 */
[----:B------:R-:W-:-:S04]  /*0f70*/  @!UP0 UIADD3 UR4, UPT, UPT, -UR4, 0x100000, URZ ;  /* 0x0010000004048890 */ /* 0x000fc8000fffe1ff */
[----:B------:R-:W-:Y:S02]  /*0f80*/  @!UP0 USHF.L.U32 UR5, UR4, 0xb, URZ ;  /* 0x0000000b04058899 */ /* 0x000fe400080006ff */
[----:B------:R-:W-:Y:S02]  /*0f90*/  @!UP0 USHF.L.U32 UR4, UR4, 0x1, URZ ;  /* 0x0000000104048899 */ /* 0x000fe400080006ff */
[----:B------:R-:W-:Y:S01]  /*0fa0*/  @!UP0 ULEA UR6, UR46, UR6, 0x18 ;  /* 0x000000062e068291 */ /* 0x000fe2000f8ec0ff */
[----:B------:R-:W-:Y:S01]  /*0fb0*/  VOTEU.ALL UP0, P0 ;  /* 0x0000000000ff7886 */ /* 0x000fe20000000000 */
[----:B------:R-:W-:Y:S02]  /*0fc0*/  UISETP.NE.AND UP5, UPT, UR25, URZ, UPT ;  /* 0x000000ff1900728c */ /* 0x000fe4000bfa5270 */
[----:B--2---:R-:W-:Y:S01]  /*0fd0*/  UISETP.EQ.U32.AND UP6, UPT, UR7, 0x1, UPT ;  /* 0x000000010700788c */ /* 0x004fe2000bfc2070 */
[----:B------:R-:W2:Y:S07]  /*0fe0*/  FENCE.VIEW.ASYNC.S ;  /* 0x00000000000073c6 */ /* 0x000eae0000000000 */
[----:B--2---:R2:W3:Y:S01]  /*0ff0*/  @!UP0 SYNCS.EXCH.64 URZ, [UR6+0x1d0], UR4 ;  /* 0x0001d00406ff85b2 */ /* 0x0044e20008000100 */
[----:B------:R-:W-:Y:S05]  /*1000*/  BRA.U !UP6, `(.L_x_16) ;  /* 0x000000010e087547 */ /* 0x000fea000b800000 */
[----:B-1-3--:R-:W-:Y:S01]  /*1010*/  UCGABAR_ARV ;  /* 0x00000000000079c7 */ /* 0x00afe20008000000 */
[----:B------:R-:W-:Y:S05]  /*1020*/  BRA `(.L_x_17) ;  /* 0x0000000000047947 */ /* 0x000fea0003800000 */
.L_x_16:
[----:B-1-3--:R-:W-:Y:S01]  /*1030*/  NOP ;  /* 0x0000000000007918 */ /* 0x00afe20000000000 */
.L_x_17:
[----:B------:R-:W1:Y:S01]  /*1040*/  S2UR UR28, SR_CTAID.X ;  /* 0x00000000001c79c3 */ /* 0x000e620000002500 */
[----:B------:R-:W-:-:S05]  /*1050*/  CS2R.32 R82, SR_CgaSize ;  /* 0x0000000000527805 */ /* 0x000fca0000008a00 */
[----:B------:R-:W-:-:S05]  /*1060*/  IMAD R82, R82, -0xa0, RZ ;  /* 0xffffff6052527824 */ /* 0x000fca00078e02ff */
[----:B--2---:R-:W-:-:S14]  /*1070*/  R2UR UR5, R82 ;  /* 0x00000000520572ca */ /* 0x004fdc00000e0000 */
[----:B------:R-:W2:Y:S01]  /*1080*/  LDCU UR5, c[0x0][UR5+0x2b0] ;  /* 0x00005600050577ac */ /* 0x000ea20008000800 */
[----:B------:R-:W-:-:S05]  /*1090*/  CS2R.32 R82, SR_CgaSize ;  /* 0x0000000000527805 */ /* 0x000fca0000008a00 */
[----:B------:R-:W-:-:S05]  /*10a0*/  IMAD R82, R82, -0xa0, RZ ;  /* 0xffffff6052527824 */ /* 0x000fca00078e02ff */
[----:B------:R-:W-:-:S14]  /*10b0*/  R2UR UR4, R82 ;  /* 0x00000000520472ca */ /* 0x000fdc00000e0000 */
[----:B------:R-:W3:Y:S01]  /*10c0*/  LDCU UR4, c[0x0][UR4+0x2b4] ;  /* 0x00005680040477ac */ /* 0x000ee20008000800 */
[----:B------:R-:W4:Y:S01]  /*10d0*/  S2UR UR30, SR_CTAID.Y ;  /* 0x00000000001e79c3 */ /* 0x000f220000002600 */
[----:B------:R-:W-:-:S05]  /*10e0*/  CS2R.32 R82, SR_CgaSize ;  /* 0x0000000000527805 */ /* 0x000fca0000008a00 */
[----:B------:R-:W-:-:S05]  /*10f0*/  IMAD R82, R82, -0xa0, RZ ;  /* 0xffffff6052527824 */ /* 0x000fca00078e02ff */
[----:B------:R-:W-:-:S14]  /*1100*/  R2UR UR7, R82 ;  /* 0x00000000520772ca */ /* 0x000fdc00000e0000 */
[----:B------:R-:W3:Y:S01]  /*1110*/  LDCU UR7, c[0x0][UR7+0x2a0] ;  /* 0x00005400070777ac */ /* 0x000ee20008000800 */
[----:B------:R-:W-:Y:S01]  /*1120*/  UISETP.GT.U32.AND UP0, UPT, UR33, 0xffff, UPT ;  /* 0x0000ffff2100788c */ /* 0x000fe2000bf04070 */
[----:B------:R-:W-:-:S05]  /*1130*/  CS2R.32 R82, SR_CgaSize ;  /* 0x0000000000527805 */ /* 0x000fca0000008a00 */
[----:B------:R-:W-:-:S05]  /*1140*/  IMAD R82, R82, -0xa0, RZ ;  /* 0xffffff6052527824 */ /* 0x000fca00078e02ff */
[----:B------:R-:W-:-:S14]  /*1150*/  R2UR UR61, R82 ;  /* 0x00000000523d72ca */ /* 0x000fdc00000e0000 */
[----:B------:R-:W3:Y:S01]  /*1160*/  LDCU UR61, c[0x0][UR61+0x2a4] ;  /* 0x000054803d3d77ac */ /* 0x000ee20008000800 */
[----:B------:R-:W3:Y:S01]  /*1170*/  LDCU UR26, c[0x0][0xb24] ;  /* 0x00016480ff1a77ac */ /* 0x000ee20008000800 */
[----:B------:R-:W3:Y:S01]  /*1180*/  LDCU UR45, c[0x0][0xb24] ;  /* 0x00016480ff2d77ac */ /* 0x000ee20008000800 */
[----:B-1----:R-:W-:Y:S01]  /*1190*/  I2FP.F32.U32 R3, UR28 ;  /* 0x0000001c00037c45 */ /* 0x002fe20008201000 */
[----:B------:R-:W1:Y:S04]  /*11a0*/  LDCU UR29, c[0x0][0xb30] ;  /* 0x00016600ff1d77ac */ /* 0x000e680008000800 */
[----:B--2---:R-:W-:Y:S01]  /*11b0*/  FMUL R3, R3, UR5 ;  /* 0x0000000503037c20 */ /* 0x004fe20008400000 */
[----:B------:R-:W-:Y:S01]  /*11c0*/  USEL UR5, UR33, 0xffff, !UP0 ;  /* 0x0000ffff21057887 */ /* 0x000fe2000c000000 */
[----:B----4-:R-:W-:Y:S01]  /*11d0*/  I2FP.F32.U32 R2, UR30 ;  /* 0x0000001e00027c45 */ /* 0x010fe20008201000 */
[----:B------:R-:W-:-:S03]  /*11e0*/  USHF.L.U32 UR24, UR46, 0x9, URZ ;  /* 0x000000092e187899 */ /* 0x000fc600080006ff */
[----:B------:R-:W2:Y:S01]  /*11f0*/  F2I.U32.TRUNC.NTZ R3, R3 ;  /* 0x0000000300037305 */ /* 0x000ea2000020f000 */
[----:B------:R-:W-:Y:S01]  /*1200*/  ULOP3.LUT UR21, UR5, 0xffff, URZ, 0xc0, !UPT ;  /* 0x0000ffff05157892 */ /* 0x000fe2000f8ec0ff */
[----:B---3--:R-:W-:Y:S01]  /*1210*/  FMUL R2, R2, UR4 ;  /* 0x0000000402027c20 */ /* 0x008fe20008400000 */
[----:B------:R-:W-:-:S05]  /*1220*/  UMOV UR11, 0x55 ;  /* 0x00000055000b7882 */ /* 0x000fca0000000000 */
[----:B------:R-:W3:Y:S01]  /*1230*/  F2I.U32.TRUNC.NTZ R2, R2 ;  /* 0x0000000200027305 */ /* 0x000ee2000020f000 */
[----:B--2---:R-:W-:Y:S02]  /*1240*/  R2UR UR4, R3 ;  /* 0x00000000030472ca */ /* 0x004fe400000e0000 */
[----:B------:R-:W-:Y:S02]  /*1250*/  PRMT R3, RZ, 0x7610, R3 ;  /* 0x00007610ff037816 */ /* 0x000fe40000000003 */
[----:B---3--:R-:W-:Y:S02]  /*1260*/  R2UR UR6, R2 ;  /* 0x00000000020672ca */ /* 0x008fe400000e0000 */
[----:B------:R-:W-:-:S07]  /*1270*/  PRMT R2, RZ, 0x7610, R2 ;  /* 0x00007610ff027816 */ /* 0x000fce0000000002 */
[----:B------:R-:W-:-:S04]  /*1280*/  UIADD3 UR5, UPT, UPT, -UR4, URZ, URZ ;  /* 0x000000ff04057290 */ /* 0x000fc8000fffe1ff */
[----:B------:R-:W-:Y:S02]  /*1290*/  UIMAD UR5, UR7, UR5, UR28 ;  /* 0x00000005070572a4 */ /* 0x000fe4000f8e021c */
[----:B------:R-:W-:-:S04]  /*12a0*/  UIADD3 UR4, UPT, UPT, -UR6, URZ, URZ ;  /* 0x000000ff06047290 */ /* 0x000fc8000fffe1ff */
[----:B------:R-:W-:Y:S01]  /*12b0*/  IMAD.U32 R82, RZ, RZ, UR5 ;  /* 0x00000005ff527e24 */ /* 0x000fe2000f8e00ff */
[----:B------:R-:W-:Y:S01]  /*12c0*/  UIMAD UR61, UR61, UR4, UR30 ;  /* 0x000000043d3d72a4 */ /* 0x000fe2000f8e021e */
[----:B-1----:R-:W-:Y:S11]  /*12d0*/  BRA.U UP5, `(.L_x_18) ;  /* 0x0000000105607547 */ /* 0x002ff6000b800000 */
[----:B------:R-:W-:-:S13]  /*12e0*/  R2UR UR4, R82 ;  /* 0x00000000520472ca */ /* 0x000fda00000e0000 */
[----:B------:R-:W-:Y:S02]  /*12f0*/  UISETP.GT.U32.AND UP0, UPT, UR4, 0x1, UPT ;  /* 0x000000010400788c */ /* 0x000fe4000bf04070 */
[----:B------:R-:W-:Y:S02]  /*1300*/  ULOP3.LUT UR10, UR4, 0xfffffffe, URZ, 0xc0, !UPT ;  /* 0xfffffffe040a7892 */ /* 0x000fe4000f8ec0ff */
[----:B------:R-:W-:Y:S02]  /*1310*/  UISETP.NE.AND UP3, UPT, UR61, URZ, UP0 ;  /* 0x000000ff3d00728c */ /* 0x000fe40008765270 */
[----:B------:R-:W-:Y:S02]  /*1320*/  UISETP.NE.AND UP2, UPT, UR61, 0x1, UP0 ;  /* 0x000000013d00788c */ /* 0x000fe40008745270 */
[----:B------:R-:W-:Y:S02]  /*1330*/  UISETP.NE.AND UP1, UPT, UR61, 0x2, UP0 ;  /* 0x000000023d00788c */ /* 0x000fe40008725270 */
[----:B------:R-:W-:-:S02]  /*1340*/  UISETP.NE.AND UP0, UPT, UR61, 0x3, UP0 ;  /* 0x000000033d00788c */ /* 0x000fc40008705270 */
[----:B------:R-:W-:Y:S02]  /*1350*/  USEL UR6, URZ, 0x1, UP3 ;  /* 0x00000001ff067887 */ /* 0x000fe40009800000 */
[----:B------:R-:W-:Y:S02]  /*1360*/  USEL UR5, URZ, 0x4, UP2 ;  /* 0x00000004ff057887 */ /* 0x000fe40009000000 */
[----:B------:R-:W-:Y:S02]  /*1370*/  USEL UR4, URZ, 0x10, UP1 ;  /* 0x00000010ff047887 */ /* 0x000fe40008800000 */
[----:B------:R-:W-:Y:S02]  /*1380*/  USEL UR9, URZ, 0x40, UP0 ;  /* 0x00000040ff097887 */ /* 0x000fe40008000000 */
[----:B------:R-:W-:Y:S02]  /*1390*/  USEL UR8, URZ, 0x2, UP3 ;  /* 0x00000002ff087887 */ /* 0x000fe40009800000 */
[----:B------:R-:W-:-:S02]  /*13a0*/  UIADD3 UR4, UPT, UPT, UR4, UR5, UR6 ;  /* 0x0000000504047290 */ /* 0x000fc4000fffe006 */
[----:B------:R-:W-:Y:S02]  /*13b0*/  USEL UR6, URZ, 0x20, UP1 ;  /* 0x00000020ff067887 */ /* 0x000fe40008800000 */
[----:B------:R-:W-:Y:S02]  /*13c0*/  USEL UR7, URZ, 0x8, UP2 ;  /* 0x00000008ff077887 */ /* 0x000fe40009000000 */
[----:B------:R-:W-:Y:S02]  /*13d0*/  UIADD3 UR5, UPT, UPT, UR8, UR9, UR4 ;  /* 0x0000000908057290 */ /* 0x000fe4000fffe004 */
[----:B------:R-:W-:Y:S02]  /*13e0*/  ULEA UR4, UR61, UR10, 0x1 ;  /* 0x0000000a3d047291 */ /* 0x000fe4000f8e08ff */
[----:B------:R-:W-:Y:S02]  /*13f0*/  USEL UR8, URZ, 0x80, UP0 ;  /* 0x00000080ff087887 */ /* 0x000fe40008000000 */
[----:B------:R-:W-:-:S03]  /*1400*/  UIADD3 UR5, UPT, UPT, UR6, UR7, UR5 ;  /* 0x0000000706057290 */ /* 0x000fc6000fffe005 */
[----:B------:R-:W-:Y:S01]  /*1410*/  UMOV UR6, 0x3 ;  /* 0x0000000300067882 */ /* 0x000fe20000000000 */
[----:B------:R-:W-:Y:S02]  /*1420*/  UIADD3 UR5, UPT, UPT, UR5, UR8, URZ ;  /* 0x0000000805057290 */ /* 0x000fe4000fffe0ff */
[----:B------:R-:W-:-:S04]  /*1430*/  USHF.L.U32 UR4, UR6, UR4, URZ ;  /* 0x0000000406047299 */ /* 0x000fc800080006ff */
[----:B------:R-:W-:Y:S02]  /*1440*/  MOV R3, UR5 ;  /* 0x0000000500037c02 */ /* 0x000fe40008000f00 */
[----:B------:R-:W-:-:S07]  /*1450*/  IMAD.U32 R2, RZ, RZ, UR4 ;  /* 0x00000004ff027e24 */ /* 0x000fce000f8e00ff */
.L_x_18:
[----:B------:R-:W1:Y:S01]  /*1460*/  S2UR UR36, SR_CTAID.Z ;  /* 0x00000000002479c3 */ /* 0x000e620000002700 */
[----:B------:R-:W-:Y:S02]  /*1470*/  UISETP.GE.AND UP0, UPT, UR26, 0x1, UPT ;  /* 0x000000011a00788c */ /* 0x000fe4000bf06270 */
[----:B------:R-:W-:Y:S02]  /*1480*/  UISETP.NE.AND UP3, UPT, UR25, 0x2, UPT ;  /* 0x000000021900788c */ /* 0x000fe4000bf65270 */
[----:B------:R-:W-:Y:S02]  /*1490*/  ULOP3.LUT UR24, UR24, 0xc00, URZ, 0xc0, !UPT ;  /* 0x00000c0018187892 */ /* 0x000fe4000f8ec0ff */
[----:B------:R-:W-:Y:S01]  /*14a0*/  USHF.L.U32 UR21, UR11, UR21, URZ ;  /* 0x000000150b157299 */ /* 0x000fe200080006ff */
[----:B------:R-:W-:Y:S02]  /*14b0*/  UMOV UR20, UR28 ;  /* 0x0000001c00147c82 */ /* 0x000fe40008000000 */
[----:B------:R-:W-:Y:S09]  /*14c0*/  BRA.U !UP0, `(.L_x_19) ;  /* 0x0000000108d47547 */ /* 0x000ff2000b800000 */
[----:B------:R-:W2:Y:S01]  /*14d0*/  LDCU.128 UR12, c[0x0][0xb10] ;  /* 0x00016200ff0c77ac */ /* 0x000ea20008000c00 */
[----:B------:R-:W3:Y:S01]  /*14e0*/  LDCU UR6, c[0x0][0x370] ;  /* 0x00006e00ff0677ac */ /* 0x000ee20008000800 */
[----:B------:R-:W4:Y:S01]  /*14f0*/  LDCU UR5, c[0x0][0x374] ;  /* 0x00006e80ff0577ac */ /* 0x000f220008000800 */
[----:B------:R-:W1:Y:S01]  /*1500*/  LDCU UR27, c[0x0][0xb0c] ;  /* 0x00016180ff1b77ac */ /* 0x000e620008000800 */
[----:B------:R-:W1:Y:S01]  /*1510*/  LDCU UR4, c[0x0][0xb20] ;  /* 0x00016400ff0477ac */ /* 0x000e620008000800 */
[----:B------:R-:W1:Y:S01]  /*1520*/  LDCU.64 UR8, c[0x0][0xb28] ;  /* 0x00016500ff0877ac */ /* 0x000e620008000a00 */
[----:B--2---:R-:W-:Y:S02]  /*1530*/  UISETP.NE.AND UP0, UPT, UR14, 0x1, UPT ;  /* 0x000000010e00788c */ /* 0x004fe4000bf05270 */
[----:B----4-:R-:W-:Y:S02]  /*1540*/  UIMAD.WIDE.U32 UR10, UR5, UR15, URZ ;  /* 0x0000000f050a72a5 */ /* 0x010fe4000f8e00ff */
[----:B---3--:R-:W-:-:S02]  /*1550*/  UIMAD.WIDE.U32 UR18, UR6, UR12, URZ ;  /* 0x0000000c061272a5 */ /* 0x008fc4000f8e00ff */
[----:B-1----:R-:W-:Y:S02]  /*1560*/  UISETP.NE.AND UP1, UPT, UR27, 0x1, UPT ;  /* 0x000000011b00788c */ /* 0x002fe4000bf25270 */
[----:B------:R-:W-:Y:S01]  /*1570*/  UISETP.NE.AND UP2, UPT, UR26, 0x1, UPT ;  /* 0x000000011a00788c */ /* 0x000fe2000bf45270 */
[----:B------:R-:W-:Y:S02]  /*1580*/  UMOV UR10, UR11 ;  /* 0x0000000b000a7c82 */ /* 0x000fe40008000000 */
[----:B------:R-:W-:Y:S01]  /*1590*/  UMOV UR18, UR19 ;  /* 0x0000001300127c82 */ /* 0x000fe20008000000 */
[----:B------:R-:W-:Y:S02]  /*15a0*/  @UP0 USHF.R.U32.HI UR5, URZ, UR4, UR10 ;  /* 0x00000004ff050299 */ /* 0x000fe4000801160a */
[----:B------:R-:W-:Y:S02]  /*15b0*/  UIMAD.WIDE.U32 UR22, UR30, UR15, URZ ;  /* 0x0000000f1e1672a5 */ /* 0x000fe4000f8e00ff */
[----:B------:R-:W-:-:S02]  /*15c0*/  UIMAD.WIDE.U32 UR10, UR5, UR8, URZ ;  /* 0x00000008050a72a5 */ /* 0x000fc4000f8e00ff */
[----:B------:R-:W-:Y:S02]  /*15d0*/  @UP1 USHF.R.U32.HI UR6, URZ, UR13, UR18 ;  /* 0x0000000dff061299 */ /* 0x000fe40008011612 */
[----:B------:R-:W-:Y:S02]  /*15e0*/  UIMAD.WIDE.U32 UR16, UR28, UR12, URZ ;  /* 0x0000000c1c1072a5 */ /* 0x000fe4000f8e00ff */
[----:B------:R-:W-:Y:S01]  /*15f0*/  UIMAD.WIDE.U32 UR18, UR6, UR8, URZ ;  /* 0x00000008061272a5 */ /* 0x000fe2000f8e00ff */
[----:B------:R-:W-:Y:S01]  /*1600*/  UMOV UR22, UR23 ;  /* 0x0000001700167c82 */ /* 0x000fe20008000000 */
[----:B------:R-:W-:Y:S01]  /*1610*/  UMOV UR10, UR11 ;  /* 0x0000000b000a7c82 */ /* 0x000fe20008000000 */
[----:B------:R-:W-:Y:S02]  /*1620*/  USHF.R.U32.HI UR22, URZ, UR4, UR22 ;  /* 0x00000004ff167299 */ /* 0x000fe40008011616 */
[----:B------:R-:W-:Y:S02]  /*1630*/  @UP2 USHF.R.U32.HI UR5, URZ, UR9, UR10 ;  /* 0x00000009ff052299 */ /* 0x000fe4000801160a */
[----:B------:R-:W-:Y:S01]  /*1640*/  UMOV UR7, UR19 ;  /* 0x0000001300077c82 */ /* 0x000fe20008000000 */
[----:B------:R-:W-:Y:S01]  /*1650*/  UMOV UR16, UR17 ;  /* 0x0000001100107c82 */ /* 0x000fe20008000000 */
[----:B------:R-:W-:-:S02]  /*1660*/  @UP2 USHF.R.U32.HI UR6, URZ, UR9, UR7 ;  /* 0x00000009ff062299 */ /* 0x000fc40008011607 */
[----:B------:R-:W-:Y:S02]  /*1670*/  USHF.R.U32.HI UR16, URZ, UR13, UR16 ;  /* 0x0000000dff107299 */ /* 0x000fe40008011610 */
[----:B------:R-:W-:Y:S02]  /*1680*/  USEL UR4, UR30, UR22, !UP0 ;  /* 0x000000161e047287 */ /* 0x000fe4000c000000 */
[----:B------:R-:W-:Y:S02]  /*1690*/  UIMAD UR7, UR5, UR26, URZ ;  /* 0x0000001a050772a4 */ /* 0x000fe4000f8e02ff */
[----:B------:R-:W-:Y:S02]  /*16a0*/  USEL UR5, UR28, UR16, !UP1 ;  /* 0x000000101c057287 */ /* 0x000fe4000c800000 */
[----:B------:R-:W-:Y:S02]  /*16b0*/  UIMAD UR12, UR6, UR26, URZ ;  /* 0x0000001a060c72a4 */ /* 0x000fe4000f8e02ff */
[----:B------:R-:W-:-:S02]  /*16c0*/  UISETP.GE.AND UP0, UPT, UR4, UR7, UPT ;  /* 0x000000070400728c */ /* 0x000fc4000bf06270 */
[----:B------:R-:W-:Y:S02]  /*16d0*/  UIMAD.WIDE.U32 UR10, UR4, UR8, URZ ;  /* 0x00000008040a72a5 */ /* 0x000fe4000f8e00ff */
[----:B------:R-:W-:Y:S02]  /*16e0*/  UISETP.GE.OR UP0, UPT, UR5, UR12, UP0 ;  /* 0x0000000c0500728c */ /* 0x000fe40008706670 */
[----:B------:R-:W-:Y:S02]  /*16f0*/  UIMAD.WIDE.U32 UR12, UR5, UR8, URZ ;  /* 0x00000008050c72a5 */ /* 0x000fe4000f8e00ff */
[----:B------:R-:W-:Y:S01]  /*1700*/  UIADD3 UR10, UPT, UPT, -UR4, URZ, URZ ;  /* 0x000000ff040a7290 */ /* 0x000fe2000fffe1ff */
[----:B------:R-:W-:Y:S01]  /*1710*/  UMOV UR8, UR11 ;  /* 0x0000000b00087c82 */ /* 0x000fe20008000000 */
[----:B------:R-:W-:Y:S02]  /*1720*/  UIADD3 UR20, UPT, UPT, -UR5, URZ, URZ ;  /* 0x000000ff05147290 */ /* 0x000fe4000fffe1ff */
[----:B------:R-:W-:-:S03]  /*1730*/  USHF.R.U32.HI UR8, URZ, UR9, UR8 ;  /* 0x00000009ff087299 */ /* 0x000fc60008011608 */
[----:B------:R-:W-:Y:S01]  /*1740*/  @!UP0 UMOV UR7, UR13 ;  /* 0x0000000d00078c82 */ /* 0x000fe20008000000 */
[----:B------:R-:W-:Y:S02]  /*1750*/  UIMAD UR30, UR14, UR10, UR30 ;  /* 0x0000000a0e1e72a4 */ /* 0x000fe4000f8e021e */
[----:B------:R-:W-:Y:S02]  /*1760*/  USEL UR8, UR4, UR8, !UP2 ;  /* 0x0000000804087287 */ /* 0x000fe4000d000000 */
[----:B------:R-:W-:Y:S02]  /*1770*/  @!UP0 USHF.R.U32.HI UR7, URZ, UR9, UR7 ;  /* 0x00000009ff078299 */ /* 0x000fe40008011607 */
[----:B------:R-:W-:Y:S02]  /*1780*/  UIADD3 UR9, UPT, UPT, -UR8, URZ, URZ ;  /* 0x000000ff08097290 */ /* 0x000fe4000fffe1ff */
[----:B------:R-:W-:Y:S02]  /*1790*/  @!UP0 USEL UR7, UR5, UR7, !UP2 ;  /* 0x0000000705078287 */ /* 0x000fe4000d000000 */
[----:B------:R-:W-:-:S02]  /*17a0*/  UIMAD UR9, UR26, UR9, UR4 ;  /* 0x000000091a0972a4 */ /* 0x000fc4000f8e0204 */
[----:B------:R-:W-:Y:S02]  /*17b0*/  @!UP0 UIADD3 UR8, UPT, UPT, UR8, -UR7, URZ ;  /* 0x8000000708088290 */ /* 0x000fe4000fffe0ff */
[----:B------:R-:W-:Y:S02]  /*17c0*/  @!UP0 UIMAD UR6, UR9, UR6, UR7 ;  /* 0x00000006090682a4 */ /* 0x000fe4000f8e0207 */
[----:B------:R-:W-:Y:S02]  /*17d0*/  @!UP0 UIMAD UR4, UR8, UR26, UR5 ;  /* 0x0000001a080482a4 */ /* 0x000fe4000f8e0205 */
[----:B------:R-:W-:Y:S02]  /*17e0*/  UIMAD UR20, UR27, UR20, UR28 ;  /* 0x000000141b1472a4 */ /* 0x000fe4000f8e021c */
[----:B------:R-:W-:Y:S01]  /*17f0*/  UIMAD UR30, UR4, UR14, UR30 ;  /* 0x0000000e041e72a4 */ /* 0x000fe2000f8e021e */
[----:B------:R-:W-:Y:S02]  /*1800*/  @!UP0 UMOV UR5, UR6 ;  /* 0x0000000600058c82 */ /* 0x000fe40008000000 */
[----:B------:R-:W-:-:S12]  /*1810*/  UIMAD UR20, UR5, UR27, UR20 ;  /* 0x0000001b051472a4 */ /* 0x000fd8000f8e0214 */
.L_x_19:
[----:B------:R-:W-:-:S09]  /*1820*/  UISETP.NE.AND UP0, UPT, UR29, 0x1, UPT ;  /* 0x000000011d00788c */ /* 0x000fd2000bf05270 */
[----:B------:R-:W-:Y:S05]  /*1830*/  BRA.U UP0, `(.L_x_20) ;  /* 0x0000000100447547 */ /* 0x000fea000b800000 */
[----:B------:R-:W2:Y:S01]  /*1840*/  LDCU.128 UR8, c[0x0][0xb10] ;  /* 0x00016200ff0877ac */ /* 0x000ea20008000c00 */
[----:B------:R-:W3:Y:S01]  /*1850*/  LDCU UR12, c[0x0][0xb0c] ;  /* 0x00016180ff0c77ac */ /* 0x000ee20008000800 */
[----:B------:R-:W4:Y:S01]  /*1860*/  LDCU UR13, c[0x0][0xb20] ;  /* 0x00016400ff0d77ac */ /* 0x000f220008000800 */
[----:B--2---:R-:W-:Y:S02]  /*1870*/  UIMAD.WIDE.U32 UR6, UR20, UR8, URZ ;  /* 0x00000008140672a5 */ /* 0x004fe4000f8e00ff */
[----:B------:R-:W-:Y:S02]  /*1880*/  UIMAD.WIDE.U32 UR4, UR30, UR11, URZ ;  /* 0x0000000b1e0472a5 */ /* 0x000fe4000f8e00ff */
[----:B---3--:R-:W-:Y:S02]  /*1890*/  UISETP.NE.AND UP1, UPT, UR12, 0x1, UPT ;  /* 0x000000010c00788c */ /* 0x008fe4000bf25270 */
[----:B------:R-:W-:Y:S01]  /*18a0*/  UISETP.NE.AND UP0, UPT, UR10, 0x1, UPT ;  /* 0x000000010a00788c */ /* 0x000fe2000bf05270 */
[----:B------:R-:W-:-:S02]  /*18b0*/  UMOV UR6, UR7 ;  /* 0x0000000700067c82 */ /* 0x000fc40008000000 */
[----:B------:R-:W-:Y:S01]  /*18c0*/  UMOV UR4, UR5 ;  /* 0x0000000500047c82 */ /* 0x000fe20008000000 */
[----:B------:R-:W-:Y:S02]  /*18d0*/  USHF.R.U32.HI UR6, URZ, UR9, UR6 ;  /* 0x00000009ff067299 */ /* 0x000fe40008011606 */
[----:B----4-:R-:W-:Y:S02]  /*18e0*/  USHF.R.U32.HI UR4, URZ, UR13, UR4 ;  /* 0x0000000dff047299 */ /* 0x010fe40008011604 */
[----:B------:R-:W-:Y:S02]  /*18f0*/  USEL UR5, UR20, UR6, !UP1 ;  /* 0x0000000614057287 */ /* 0x000fe4000c800000 */
[----:B------:R-:W-:-:S04]  /*1900*/  USEL UR4, UR30, UR4, !UP0 ;  /* 0x000000041e047287 */ /* 0x000fc8000c000000 */
[----:B------:R-:W-:Y:S02]  /*1910*/  UIADD3 UR6, UPT, UPT, -UR4, UR5, URZ ;  /* 0x0000000504067290 */ /* 0x000fe4000fffe1ff */
[----:B------:R-:W-:Y:S02]  /*1920*/  UIADD3 UR4, UPT, UPT, UR4, -UR5, URZ ;  /* 0x8000000504047290 */ /* 0x000fe4000fffe0ff */
[----:B------:R-:W-:Y:S02]  /*1930*/  UIMAD UR30, UR6, UR10, UR30 ;  /* 0x0000000a061e72a4 */ /* 0x000fe4000f8e021e */
[----:B------:R-:W-:-:S12]  /*1940*/  UIMAD UR20, UR4, UR12, UR20 ;  /* 0x0000000c041472a4 */ /* 0x000fd8000f8e0214 */
.L_x_20:
[----:B------:R-:W-:Y:S05]  /*1950*/  BRA.U !UP6, `(.L_x_21) ;  /* 0x000000010e0c7547 */ /* 0x000fea000b800000 */
[----:B------:R-:W-:Y:S01]  /*1960*/  UCGABAR_WAIT ;  /* 0x0000000000007dc7 */ /* 0x000fe20008000000 */
[----:B------:R-:W-:Y:S01]  /*1970*/  CCTL.IVALL ;  /* 0x00000000ff00798f */ /* 0x000fe20002000000 */
[----:B------:R-:W-:Y:S05]  /*1980*/  BRA `(.L_x_22) ;  /* 0x0000000000047947 */ /* 0x000fea0003800000 */
.L_x_21:
[----:B------:R-:W-:Y:S06]  /*1990*/  BAR.SYNC.DEFER_BLOCKING 0x0 ;  /* 0x0000000000007b1d */ /* 0x000fec0000010000 */
.L_x_22:
[----:B------:R-:W-:Y:S05]  /*19a0*/  BRA.U UP3, `(.L_x_23) ;  /* 0x00000019039c7547 */ /* 0x000fea000b800000 */
[----:B------:R-:W2:Y:S01]  /*19b0*/  LDCU UR6, c[0x0][0x38c] ;  /* 0x00007180ff0677ac */ /* 0x000ea20008000800 */
[----:B------:R-:W-:Y:S01]  /*19c0*/  PLOP3.LUT P1, PT, PT, PT, UP4, 0x80, 0x8 ;  /* 0x000000000008781c */ /* 0x000fe20003f2f048 */
[----:B------:R-:W-:Y:S01]  /*19d0*/  IMAD.MOV.U32 R12, RZ, RZ, 0x1 ;  /* 0x00000001ff0c7424 */ /* 0x000fe200078e00ff */
[----:B------:R-:W-:Y:S01]  /*19e0*/  ISETP.NE.AND P2, PT, R0, RZ, P3 ;  /* 0x000000ff0000720c */ /* 0x000fe20001f45270 */
[----:B------:R-:W-:Y:S01]  /*19f0*/  USHF.L.U32 UR7, UR28, 0x6, URZ ;  /* 0x000000061c077899 */ /* 0x000fe200080006ff */
[----:B------:R-:W-:Y:S01]  /*1a00*/  PLOP3.LUT P1, PT, P1, PT, PT, 0x8, 0x80 ;  /* 0x000000000080781c */ /* 0x000fe20000f2e170 */
[----:B------:R-:W-:Y:S01]  /*1a10*/  USHF.L.U32 UR47, UR28, 0x7, URZ ;  /* 0x000000071c2f7899 */ /* 0x000fe200080006ff */
[----:B------:R-:W-:Y:S01]  /*1a20*/  CS2R R10, SRZ ;  /* 0x00000000000a7805 */ /* 0x000fe2000001ff00 */
[----:B------:R-:W-:Y:S01]  /*1a30*/  UISETP.NE.AND UP1, UPT, UR25, URZ, UPT ;  /* 0x000000ff1900728c */ /* 0x000fe2000bf25270 */
[----:B------:R-:W-:Y:S01]  /*1a40*/  IMAD.MOV.U32 R9, RZ, RZ, RZ ;  /* 0x000000ffff097224 */ /* 0x000fe200078e00ff */
[----:B------:R-:W3:Y:S01]  /*1a50*/  LDCU UR39, c[0x0][0x370] ;  /* 0x00006e00ff2777ac */ /* 0x000ee20008000800 */
[----:B------:R-:W-:Y:S01]  /*1a60*/  IMAD.MOV.U32 R8, RZ, RZ, 0x1 ;  /* 0x00000001ff087424 */ /* 0x000fe200078e00ff */
[----:B------:R-:W4:Y:S01]  /*1a70*/  LDCU.64 UR26, c[0x0][0x348] ;  /* 0x00006900ff1a77ac */ /* 0x000f220008000a00 */
[----:B--2---:R-:W-:-:S02]  /*1a80*/  UIADD3 UR5, UPT, UPT, UR6, 0x3f, URZ ;  /* 0x0000003f06057890 */ /* 0x004fc4000fffe0ff */
[----:B------:R-:W-:Y:S02]  /*1a90*/  UIADD3 UR48, UPT, UPT, UR6, 0x7e, URZ ;  /* 0x0000007e06307890 */ /* 0x000fe4000fffe0ff */
[----:B------:R-:W-:Y:S01]  /*1aa0*/  USHF.R.S32.HI UR4, URZ, 0x1f, UR5 ;  /* 0x0000001fff047899 */ /* 0x000fe20008011405 */
[----:B------:R-:W2:Y:S03]  /*1ab0*/  LDCU UR38, c[0x0][0x374] ;  /* 0x00006e80ff2677ac */ /* 0x000ea60008000800 */
[----:B------:R-:W-:Y:S02]  /*1ac0*/  ULEA.HI UR4, UR4, UR5, URZ, 0x6 ;  /* 0x0000000504047291 */ /* 0x000fe4000f8f30ff */
[----:B------:R-:W-:Y:S02]  /*1ad0*/  UIADD3 UR5, UPT, UPT, UR6, -0x1, URZ ;  /* 0xffffffff06057890 */ /* 0x000fe4000fffe0ff */
[----:B------:R-:W-:-:S02]  /*1ae0*/  USHF.R.S32.HI UR41, URZ, 0x6, UR4 ;  /* 0x00000006ff297899 */ /* 0x000fc40008011404 */
[----:B------:R-:W-:Y:S02]  /*1af0*/  UISETP.GE.U32.AND UP2, UPT, UR5, -0x7f, UPT ;  /* 0xffffff810500788c */ /* 0x000fe4000bf46070 */
[----:B------:R-:W-:Y:S02]  /*1b00*/  UISETP.LT.U32.AND UP0, UPT, UR41, 0x10, UPT ;  /* 0x000000102900788c */ /* 0x000fe4000bf01070 */
[----:B------:R-:W-:Y:S02]  /*1b10*/  ULOP3.LUT UR5, UR7, 0x40, URZ, 0xc0, !UPT ;  /* 0x0000004007057892 */ /* 0x000fe4000f8ec0ff */
[----:B------:R-:W-:Y:S02]  /*1b20*/  USEL UR40, UR41, 0x10, UP0 ;  /* 0x0000001029287887 */ /* 0x000fe40008000000 */
[----:B------:R-:W-:Y:S02]  /*1b30*/  ULEA.HI UR43, UR24, UR5, URZ, 0x1a ;  /* 0x00000005182b7291 */ /* 0x000fe4000f8fd0ff */
[----:B------:R-:W-:-:S02]  /*1b40*/  UIADD3 UR4, UPT, UPT, UR40, -0x1, URZ ;  /* 0xffffffff28047890 */ /* 0x000fc4000fffe0ff */
[----:B------:R-:W-:Y:S02]  /*1b50*/  @UP2 UIADD3 UR4, UPT, UPT, UR40, URZ, URZ ;  /* 0x000000ff28042290 */ /* 0x000fe4000fffe0ff */
[----:B------:R-:W-:Y:S02]  /*1b60*/  ULOP3.LUT UR47, UR47, 0x80, URZ, 0xc0, !UPT ;  /* 0x000000802f2f7892 */ /* 0x000fe4000f8ec0ff */
[----:B------:R-:W-:Y:S02]  /*1b70*/  USEL UR25, UR52, 0x2, UP1 ;  /* 0x0000000234197887 */ /* 0x000fe40008800000 */
[----:B------:R-:W-:Y:S02]  /*1b80*/  UIADD3 UR44, UPT, UPT, UR41, -UR40, URZ ;  /* 0x80000028292c7290 */ /* 0x000fe4000fffe0ff */
[----:B------:R-:W-:Y:S02]  /*1b90*/  UIADD3 UR28, UPT, UPT, UR4, 0x1, URZ ;  /* 0x00000001041c7890 */ /* 0x000fe4000fffe0ff */
[----:B------:R-:W-:Y:S01]  /*1ba0*/  UIADD3 UR42, UPT, UPT, -UR4, URZ, URZ ;  /* 0x000000ff042a7290 */ /* 0x000fe2000fffe1ff */
[----:B--234-:R-:W-:-:S11]  /*1bb0*/  UMOV UR5, URZ ;  /* 0x000000ff00057c82 */ /* 0x01cfd60008000000 */
.L_x_43:
[----:B------:R-:W-:Y:S01]  /*1bc0*/  UISETP.NE.AND UP0, UPT, UR46, URZ, UPT ;  /* 0x000000ff2e00728c */ /* 0x000fe2000bf05270 */
[----:B------:R-:W2:Y:S08]  /*1bd0*/  S2UR UR46, SR_CgaCtaId ;  /* 0x00000000002e79c3 */ /* 0x000eb00000008800 */
[----:B------:R-:W-:Y:S05]  /*1be0*/  BRA.U UP0, `(.L_x_24) ;  /* 0x0000000100347547 */ /* 0x000fea000b800000 */
[----:B------:R-:W3:Y:S01]  /*1bf0*/  S2R R0, SR_CgaCtaId ;  /* 0x0000000000007919 */ /* 0x000ee20000008800 */
[----:B------:R-:W-:-:S04]  /*1c00*/  MOV R2, 0x400 ;  /* 0x0000040000027802 */ /* 0x000fc80000000f00 */
[----:B---3--:R-:W-:Y:S02]  /*1c10*/  LEA R0, R0, R2, 0x18 ;  /* 0x0000000200007211 */ /* 0x008fe400078ec0ff */
[----:B------:R-:W-:-:S03]  /*1c20*/  SHF.L.U32 R2, R8, 0x1f, RZ ;  /* 0x0000001f08027819 */ /* 0x000fc600000006ff */
[----:B------:R-:W-:-:S04]  /*1c30*/  IMAD R0, R9, 0x8, R0 ;  /* 0x0000000809007824 */ /* 0x000fc800078e0200 */
[----:B------:R-:W3:Y:S02]  /*1c40*/  SYNCS.PHASECHK.TRANS64.TRYWAIT P0, [R0+URZ+0x1c0], R2 ;  /* 0x0001c002000075a7 */ /* 0x000ee400080011ff */
[----:B---3--:R-:W-:Y:S05]  /*1c50*/  @!P0 BRA `(.L_x_25) ;  /* 0x0000008800ac8947 */ /* 0x008fea0003800000 */
.L_x_156:
[----:B------:R-:W-:Y:S01]  /*1c60*/  VIADD R9, R9, 0x1 ;  /* 0x0000000109097836 */ /* 0x000fe20000000000 */
[----:B------:R3:W-:Y:S04]  /*1c70*/  SYNCS.ARRIVE.TRANS64.A1T0 RZ, [R0+URZ+0x1b0], RZ ;  /* 0x0001b0ff00ff79a7 */ /* 0x0007e800081000ff */
[----:B------:R-:W-:-:S04]  /*1c80*/  ISETP.NE.AND P0, PT, R9, 0x2, PT ;  /* 0x000000020900780c */ /* 0x000fc80003f05270 */
[----:B------:R-:W-:Y:S02]  /*1c90*/  SEL R9, R9, RZ, P0 ;  /* 0x000000ff09097207 */ /* 0x000fe40000000000 */
[----:B---3--:R-:W-:-:S04]  /*1ca0*/  SEL R0, RZ, 0x1, P0 ;  /* 0x00000001ff007807 */ /* 0x008fc80000000000 */
[----:B------:R-:W-:-:S07]  /*1cb0*/  LOP3.LUT R8, R8, R0, RZ, 0x3c, !PT ;  /* 0x0000000008087212 */ /* 0x000fce00078e3cff */
.L_x_24:
[----:B------:R-:W-:Y:S01]  /*1cc0*/  UMOV UR6, 0x400 ;  /* 0x0000040000067882 */ /* 0x000fe20000000000 */
[----:B------:R-:W-:Y:S01]  /*1cd0*/  SHF.L.U32 R0, R12, 0x1f, RZ ;  /* 0x0000001f0c007819 */ /* 0x000fe200000006ff */
[----:B--2---:R-:W-:Y:S02]  /*1ce0*/  ULEA UR6, UR46, UR6, 0x18 ;  /* 0x000000062e067291 */ /* 0x004fe4000f8ec0ff */
[----:B------:R-:W-:Y:S02]  /*1cf0*/  UISETP.GE.U32.AND UP0, UPT, UR48, 0x7f, UPT ;  /* 0x0000007f3000788c */ /* 0x000fe4000bf06070 */
[----:B------:R-:W-:Y:S02]  /*1d00*/  ULEA UR4, UR5, UR6, 0x3 ;  /* 0x0000000605047291 */ /* 0x000fe4000f8e18ff */
[----:B------:R-:W-:Y:S01]  /*1d10*/  ULEA UR11, UR30, UR47, 0x8 ;  /* 0x0000002f1e0b7291 */ /* 0x000fe2000f8e40ff */
[----:B------:R-:W-:-:S06]  /*1d20*/  UMOV UR7, URZ ;  /* 0x000000ff00077c82 */ /* 0x000fcc0008000000 */
[----:B------:R2:W3:Y:S01]  /*1d30*/  SYNCS.PHASECHK.TRANS64.TRYWAIT P0, [UR4+0x80], R0 ;  /* 0x00008000ff0075a7 */ /* 0x0004e20008001104 */
[----:B------:R-:W-:-:S04]  /*1d40*/  ULEA.HI UR4, UR20, UR20, URZ, 0x1 ;  /* 0x0000001414047291 */ /* 0x000fc8000f8f08ff */
[----:B------:R-:W-:-:S04]  /*1d50*/  USHF.L.U32 UR4, UR4, 0x6, URZ ;  /* 0x0000000604047899 */ /* 0x000fc800080006ff */
[----:B------:R-:W-:-:S04]  /*1d60*/  ULOP3.LUT UR35, UR4, 0xffffff80, URZ, 0xc0, !UPT ;  /* 0xffffff8004237892 */ /* 0x000fc8000f8ec0ff */
[----:B------:R-:W-:Y:S01]  /*1d70*/  UIADD3 UR35, UPT, UPT, UR43, UR35, URZ ;  /* 0x000000232b237290 */ /* 0x000fe2000fffe0ff */
[----:B------:R-:W-:Y:S11]  /*1d80*/  BRA.U !UP0, `(.L_x_26) ;  /* 0x0000000108c47547 */ /* 0x000ff6000b800000 */
[----:B------:R-:W-:Y:S01]  /*1d90*/  UMOV UR13, UR42 ;  /* 0x0000002a000d7c82 */ /* 0x000fe20008000000 */
[----:B------:R-:W-:Y:S01]  /*1da0*/  UMOV UR4, UR5 ;  /* 0x0000000500047c82 */ /* 0x000fe20008000000 */
[----:B------:R-:W-:-:S05]  /*1db0*/  UMOV UR34, URZ ;  /* 0x000000ff00227c82 */ /* 0x000fca0008000000 */
.L_x_32:
[----:B------:R-:W-:Y:S01]  /*1dc0*/  ULEA UR33, UR4, UR6, 0x3 ;  /* 0x0000000604217291 */ /* 0x000fe2000f8e18ff */
[----:B---3--:R-:W-:Y:S01]  /*1dd0*/  @P3 MOV R2, 0x6000 ;  /* 0x0000600000023802 */ /* 0x008fe20000000f00 */
[----:B-1-34-:R-:W-:Y:S10]  /*1de0*/  @P0 BRA `(.L_x_27) ;  /* 0x00000000000c0947 */ /* 0x01aff40003800000 */
[----:B------:R-:W-:-:S04]  /*1df0*/  SHF.L.U32 R3, R12, 0x1f, RZ ;  /* 0x0000001f0c037819 */ /* 0x000fc800000006ff */
[----:B------:R-:W3:Y:S02]  /*1e00*/  SYNCS.PHASECHK.TRANS64.TRYWAIT P0, [UR33+0x80], R3 ;  /* 0x00008003ff0075a7 */ /* 0x000ee40008001121 */
[----:B---3--:R-:W-:Y:S05]  /*1e10*/  @!P0 BRA `(.L_x_28) ;  /* 0x0000008800508947 */ /* 0x008fea0003800000 */
.L_x_27:
[----:B------:R3:W-:Y:S01]  /*1e20*/  @P3 SYNCS.ARRIVE.TRANS64 RZ, [UR33], R2 ;  /* 0x00000002ffff39a7 */ /* 0x0007e20008000021 */
[----:B------:R-:W-:Y:S02]  /*1e30*/  ULOP3.LUT UR5, UR25, 0x2, URZ, 0xfc, !UPT ;  /* 0x0000000219057892 */ /* 0x000fe4000f8efcff */
[----:B------:R-:W-:Y:S02]  /*1e40*/  UIADD3 UR13, UPT, UPT, UR13, 0x1, URZ ;  /* 0x000000010d0d7890 */ /* 0x000fe4000fffe0ff */
[----:B------:R-:W-:Y:S02]  /*1e50*/  UISETP.NE.AND UP0, UPT, UR5, 0x2, UPT ;  /* 0x000000020500788c */ /* 0x000fe4000bf05270 */
[----:B------:R-:W-:-:S07]  /*1e60*/  UISETP.NE.AND UP2, UPT, UR13, 0x1, UPT ;  /* 0x000000010d00788c */ /* 0x000fce000bf45270 */
[----:B------:R-:W-:Y:S05]  /*1e70*/  BRA.U UP0, `(.L_x_29) ;  /* 0x0000000100047547 */ /* 0x000fea000b800000 */
[----:B-1----:R-:W-:Y:S05]  /*1e80*/  BPT.TRAP 0x1 ;  /* 0x000000040000795c */ /* 0x002fea0000300000 */
.L_x_29:
[----:B------:R-:W-:Y:S04]  /*1e90*/  BSSY.RECONVERGENT B0, `(.L_x_30) ;  /* 0x0000003000007945 */ /* 0x000fe80003800200 */
[----:B------:R-:W-:Y:S05]  /*1ea0*/  @!P2 BRA `(.L_x_31) ;  /* 0x000000000004a947 */ /* 0x000fea0003800000 */
[----:B-1----:R-:W-:Y:S05]  /*1eb0*/  BPT.TRAP 0x1 ;  /* 0x000000040000795c */ /* 0x002fea0000300000 */
.L_x_31:
[----:B-1----:R-:W-:Y:S05]  /*1ec0*/  BSYNC.RECONVERGENT B0 ;  /* 0x0000000000007941 */ /* 0x002fea0003800200 */
.L_x_30:
[----:B------:R-:W-:Y:S02]  /*1ed0*/  UIADD3 UR5, UPT, UPT, UR4, 0x1, URZ ;  /* 0x0000000104057890 */ /* 0x000fe4000fffe0ff */
[----:B------:R-:W-:Y:S02]  /*1ee0*/  ULEA UR32, UR4, UR24, 0xc ;  /* 0x0000001804207291 */ /* 0x000fe4000f8e60ff */
[----:B------:R-:W-:Y:S02]  /*1ef0*/  UISETP.NE.AND UP0, UPT, UR5, 0x10, UPT ;  /* 0x000000100500788c */ /* 0x000fe4000bf05270 */
[----:B------:R-:W-:Y:S02]  /*1f00*/  UIADD3 UR16, UP1, UPT, UR26, 0x80, URZ ;  /* 0x000000801a107890 */ /* 0x000fe4000ff3e0ff */
[----:B------:R-:W-:Y:S02]  /*1f10*/  USEL UR8, URZ, 0x1, UP0 ;  /* 0x00000001ff087887 */ /* 0x000fe40008000000 */
[----:B------:R-:W-:-:S02]  /*1f20*/  USEL UR5, UR5, URZ, UP0 ;  /* 0x000000ff05057287 */ /* 0x000fc40008000000 */
[----:B------:R-:W-:Y:S02]  /*1f30*/  UIADD3 UR14, UP0, UPT, UR26, 0x180, URZ ;  /* 0x000001801a0e7890 */ /* 0x000fe4000ff1e0ff */
[----:B------:R-:W-:Y:S01]  /*1f40*/  LOP3.LUT R12, R12, UR8, RZ, 0x3c, !PT ;  /* 0x000000080c0c7c12 */ /* 0x000fe2000f8e3cff */
[----:B------:R-:W-:Y:S02]  /*1f50*/  ULEA UR8, UR4, UR6, 0xd ;  /* 0x0000000604087291 */ /* 0x000fe4000f8e68ff */
[----:B------:R-:W-:Y:S01]  /*1f60*/  ULEA UR7, UR5, UR6, 0x3 ;  /* 0x0000000605077291 */ /* 0x000fe2000f8e18ff */
[----:B--2---:R-:W-:Y:S01]  /*1f70*/  SHF.L.U32 R0, R12, 0x1f, RZ ;  /* 0x0000001f0c007819 */ /* 0x004fe200000006ff */
[----:B------:R-:W-:Y:S02]  /*1f80*/  ULOP3.LUT UR33, UR33, 0xfefffff8, URZ, 0xc0, !UPT ;  /* 0xfefffff821217892 */ /* 0x000fe4000f8ec0ff */
[----:B------:R-:W-:Y:S02]  /*1f90*/  UIADD3.X UR17, UPT, UPT, URZ, UR27, URZ, UP1, !UPT ;  /* 0x0000001bff117290 */ /* 0x000fe40008ffe4ff */
[----:B------:R-:W-:-:S02]  /*1fa0*/  UIADD3 UR32, UPT, UPT, UR6, 0x6400, UR32 ;  /* 0x0000640006207890 */ /* 0x000fc4000fffe020 */
[----:B------:R-:W-:Y:S01]  /*1fb0*/  UPRMT UR4, URZ, 0x5410, UR21 ;  /* 0x00005410ff047896 */ /* 0x000fe20008000015 */
[----:B------:R4:W1:Y:S01]  /*1fc0*/  SYNCS.PHASECHK.TRANS64.TRYWAIT P0, [UR7+0x80], R0 ;  /* 0x00008000ff0075a7 */ /* 0x0008620008001107 */
[----:B------:R-:W-:Y:S02]  /*1fd0*/  UIADD3 UR8, UPT, UPT, UR8, 0x16400, URZ ;  /* 0x0001640008087890 */ /* 0x000fe4000fffe0ff */
[----:B------:R-:W-:Y:S01]  /*1fe0*/  UIADD3.X UR15, UPT, UPT, URZ, UR27, URZ, UP0, !UPT ;  /* 0x0000001bff0f7290 */ /* 0x000fe200087fe4ff */
[----:B------:R-:W-:Y:S01]  /*1ff0*/  UMOV UR18, 0x0 ;  /* 0x0000000000127882 */ /* 0x000fe20000000000 */
[----:B------:R-:W-:Y:S01]  /*2000*/  UMOV UR19, 0x10000000 ;  /* 0x1000000000137882 */ /* 0x000fe20000000000 */
[----:B------:R-:W-:Y:S01]  /*2010*/  UMOV UR10, UR34 ;  /* 0x00000022000a7c82 */ /* 0x000fe20008000000 */
[----:B------:R-:W-:Y:S01]  /*2020*/  UMOV UR12, UR36 ;  /* 0x00000024000c7c82 */ /* 0x000fe20008000000 */
[----:B------:R-:W-:Y:S01]  /*2030*/  UMOV UR9, UR33 ;  /* 0x0000002100097c82 */ /* 0x000fe20008000000 */
[----:B------:R2:W-:Y:S01]  /*2040*/  UTMALDG.3D.MULTICAST.2CTA [UR32], [UR16], UR4, desc[UR18] ;  /* 0x00001220100073b4 */ /* 0x0005e20008211804 */
[----:B------:R-:W-:-:S02]  /*2050*/  UMOV UR7, UR28 ;  /* 0x0000001c00077c82 */ /* 0x000fc40008000000 */
[----:B------:R4:W-:Y:S01]  /*2060*/  UTMALDG.3D.2CTA [UR8], [UR14], desc[UR18] ;  /* 0x000012080e0075b4 */ /* 0x0009e20008211000 */
[----:B--2---:R-:W-:Y:S01]  /*2070*/  UIADD3 UR34, UPT, UPT, UR34, 0x40, URZ ;  /* 0x0000004022227890 */ /* 0x004fe2000fffe0ff */
[----:B------:R-:W-:Y:S01]  /*2080*/  UMOV UR4, UR5 ;  /* 0x0000000500047c82 */ /* 0x000fe20008000000 */
[----:B------:R-:W-:Y:S10]  /*2090*/  BRA.U UP2, `(.L_x_32) ;  /* 0xfffffffd02487547 */ /* 0x000ff4000b83ffff */
.L_x_26:
[----:B------:R-:W-:Y:S01]  /*20a0*/  ULEA UR4, UR5, UR6, 0x3 ;  /* 0x0000000605047291 */ /* 0x000fe2000f8e18ff */
[----:B--2-4-:R-:W-:Y:S01]  /*20b0*/  SHF.L.U32 R0, R12, 0x1f, RZ ;  /* 0x0000001f0c007819 */ /* 0x014fe200000006ff */
[----:B------:R-:W-:Y:S01]  /*20c0*/  @!P1 SYNCS.ARRIVE.TRANS64.A1T0 RZ, [UR6+0x148], RZ ;  /* 0x000148ffffff99a7 */ /* 0x000fe20008100006 */
[----:B------:R-:W-:-:S06]  /*20d0*/  UISETP.GT.AND UP0, UPT, UR41, UR40, UPT ;  /* 0x000000282900728c */ /* 0x000fcc000bf04270 */
[----:B-1-3--:R1:W2:Y:S03]  /*20e0*/  SYNCS.PHASECHK.TRANS64.TRYWAIT P0, [UR4+0x80], R0 ;  /* 0x00008000ff0075a7 */ /* 0x00a2a60008001104 */
[----:B------:R-:W-:Y:S05]  /*20f0*/  BRA.U !UP0, `(.L_x_33) ;  /* 0x0000000108c47547 */ /* 0x000fea000b800000 */
[----:B------:R-:W-:Y:S01]  /*2100*/  UIADD3 UR13, UPT, UPT, UR44, UR7, URZ ;  /* 0x000000072c0d7290 */ /* 0x000fe2000fffe0ff */
[----:B------:R-:W-:-:S11]  /*2110*/  UMOV UR4, UR5 ;  /* 0x0000000500047c82 */ /* 0x000fd60008000000 */
.L_x_39:
[----:B------:R-:W-:Y:S01]  /*2120*/  ULEA UR17, UR4, UR6, 0x3 ;  /* 0x0000000604117291 */ /* 0x000fe2000f8e18ff */
[----:B--2---:R-:W-:Y:S01]  /*2130*/  @P3 MOV R2, 0x6000 ;  /* 0x0000600000023802 */ /* 0x004fe20000000f00 */
[----:B--2-4-:R-:W-:Y:S10]  /*2140*/  @P0 BRA `(.L_x_34) ;  /* 0x00000000000c0947 */ /* 0x014ff40003800000 */
[----:B------:R-:W-:-:S04]  /*2150*/  SHF.L.U32 R3, R12, 0x1f, RZ ;  /* 0x0000001f0c037819 */ /* 0x000fc800000006ff */
[----:B------:R-:W2:Y:S02]  /*2160*/  SYNCS.PHASECHK.TRANS64.TRYWAIT P0, [UR17+0x80], R3 ;  /* 0x00008003ff0075a7 */ /* 0x000ea40008001111 */
[----:B--2---:R-:W-:Y:S05]  /*2170*/  @!P0 BRA `(.L_x_35) ;  /* 0x0000008400908947 */ /* 0x004fea0003800000 */
.L_x_34:
[----:B------:R2:W-:Y:S01]  /*2180*/  @P3 SYNCS.ARRIVE.TRANS64 RZ, [UR17], R2 ;  /* 0x00000002ffff39a7 */ /* 0x0005e20008000011 */
[----:B------:R-:W-:-:S04]  /*2190*/  ULOP3.LUT UR5, UR25, 0x2, URZ, 0xfc, !UPT ;  /* 0x0000000219057892 */ /* 0x000fc8000f8efcff */
[----:B------:R-:W-:-:S09]  /*21a0*/  UISETP.NE.AND UP0, UPT, UR5, 0x2, UPT ;  /* 0x000000020500788c */ /* 0x000fd2000bf05270 */
[----:B------:R-:W-:Y:S05]  /*21b0*/  BRA.U UP0, `(.L_x_36) ;  /* 0x0000000100047547 */ /* 0x000fea000b800000 */
[----:B------:R-:W-:Y:S05]  /*21c0*/  BPT.TRAP 0x1 ;  /* 0x000000040000795c */ /* 0x000fea0000300000 */
.L_x_36:
[----:B------:R-:W-:Y:S04]  /*21d0*/  BSSY.RECONVERGENT B0, `(.L_x_37) ;  /* 0x0000003000007945 */ /* 0x000fe80003800200 */
[----:B------:R-:W-:Y:S05]  /*21e0*/  @!P2 BRA `(.L_x_38) ;  /* 0x000000000004a947 */ /* 0x000fea0003800000 */
[----:B------:R-:W-:Y:S05]  /*21f0*/  BPT.TRAP 0x1 ;  /* 0x000000040000795c */ /* 0x000fea0000300000 */
.L_x_38:
[----:B------:R-:W-:Y:S05]  /*2200*/  BSYNC.RECONVERGENT B0 ;  /* 0x0000000000007941 */ /* 0x000fea0003800200 */
.L_x_37:
[----:B------:R-:W-:Y:S02]  /*2210*/  UIADD3 UR5, UPT, UPT, UR4, 0x1, URZ ;  /* 0x0000000104057890 */ /* 0x000fe4000fffe0ff */
[----:B------:R-:W-:Y:S02]  /*2220*/  ULEA UR16, UR4, UR24, 0xc ;  /* 0x0000001804107291 */ /* 0x000fe4000f8e60ff */
[----:B------:R-:W-:Y:S02]  /*2230*/  UISETP.NE.AND UP0, UPT, UR5, 0x10, UPT ;  /* 0x000000100500788c */ /* 0x000fe4000bf05270 */
[----:B------:R-:W-:Y:S02]  /*2240*/  UIADD3 UR22, UP1, UPT, UR26, 0x80, URZ ;  /* 0x000000801a167890 */ /* 0x000fe4000ff3e0ff */
[----:B------:R-:W-:Y:S02]  /*2250*/  USEL UR9, URZ, 0x1, UP0 ;  /* 0x00000001ff097887 */ /* 0x000fe40008000000 */
[----:B------:R-:W-:-:S02]  /*2260*/  USEL UR5, UR5, URZ, UP0 ;  /* 0x000000ff05057287 */ /* 0x000fc40008000000 */
[----:B------:R-:W-:Y:S02]  /*2270*/  UIADD3 UR14, UP0, UPT, UR26, 0x180, URZ ;  /* 0x000001801a0e7890 */ /* 0x000fe4000ff1e0ff */
[----:B------:R-:W-:Y:S01]  /*2280*/  ULEA UR8, UR5, UR6, 0x3 ;  /* 0x0000000605087291 */ /* 0x000fe2000f8e18ff */
[----:B------:R-:W-:Y:S01]  /*2290*/  LOP3.LUT R12, R12, UR9, RZ, 0x3c, !PT ;  /* 0x000000090c0c7c12 */ /* 0x000fe2000f8e3cff */
[----:B------:R-:W-:Y:S02]  /*22a0*/  USHF.L.U32 UR18, UR7, 0x6, URZ ;  /* 0x0000000607127899 */ /* 0x000fe400080006ff */
[----:B------:R-:W-:Y:S01]  /*22b0*/  ULOP3.LUT UR17, UR17, 0xfefffff8, URZ, 0xc0, !UPT ;  /* 0xfefffff811117892 */ /* 0x000fe2000f8ec0ff */
[----:B-1----:R-:W-:Y:S01]  /*22c0*/  SHF.L.U32 R0, R12, 0x1f, RZ ;  /* 0x0000001f0c007819 */ /* 0x002fe200000006ff */
[----:B------:R-:W-:Y:S02]  /*22d0*/  UIADD3 UR16, UPT, UPT, UR6, 0x6400, UR16 ;  /* 0x0000640006107890 */ /* 0x000fe4000fffe010 */
[----:B------:R-:W-:Y:S01]  /*22e0*/  UIADD3.X UR23, UPT, UPT, URZ, UR27, URZ, UP1, !UPT ;  /* 0x0000001bff177290 */ /* 0x000fe20008ffe4ff */
[----:B------:R3:W4:Y:S01]  /*22f0*/  SYNCS.PHASECHK.TRANS64.TRYWAIT P0, [UR8+0x80], R0 ;  /* 0x00008000ff0075a7 */ /* 0x0007220008001108 */
[----:B------:R-:W-:-:S02]  /*2300*/  ULEA UR8, UR4, UR6, 0xd ;  /* 0x0000000604087291 */ /* 0x000fc4000f8e68ff */
[----:B------:R-:W-:Y:S02]  /*2310*/  UPRMT UR4, URZ, 0x5410, UR21 ;  /* 0x00005410ff047896 */ /* 0x000fe40008000015 */
[----:B------:R-:W-:Y:S02]  /*2320*/  UIADD3 UR8, UPT, UPT, UR8, 0x16400, URZ ;  /* 0x0001640008087890 */ /* 0x000fe4000fffe0ff */
[----:B------:R-:W-:Y:S01]  /*2330*/  UIADD3.X UR15, UPT, UPT, URZ, UR27, URZ, UP0, !UPT ;  /* 0x0000001bff0f7290 */ /* 0x000fe200087fe4ff */
[----:B------:R-:W-:Y:S01]  /*2340*/  UMOV UR30, 0x0 ;  /* 0x00000000001e7882 */ /* 0x000fe20000000000 */
[----:B------:R-:W-:Y:S01]  /*2350*/  UMOV UR31, 0x10000000 ;  /* 0x10000000001f7882 */ /* 0x000fe20000000000 */
[----:B------:R-:W-:Y:S01]  /*2360*/  UMOV UR19, UR35 ;  /* 0x0000002300137c82 */ /* 0x000fe20008000000 */
[----:B------:R-:W-:Y:S01]  /*2370*/  UMOV UR20, UR36 ;  /* 0x0000002400147c82 */ /* 0x000fe20008000000 */
[----:B------:R-:W-:Y:S01]  /*2380*/  UMOV UR12, UR36 ;  /* 0x00000024000c7c82 */ /* 0x000fe20008000000 */
[----:B------:R-:W-:Y:S01]  /*2390*/  UMOV UR9, UR17 ;  /* 0x0000001100097c82 */ /* 0x000fe20008000000 */
[----:B------:R-:W-:Y:S01]  /*23a0*/  UMOV UR10, UR18 ;  /* 0x00000012000a7c82 */ /* 0x000fe20008000000 */
[----:B------:R1:W-:Y:S01]  /*23b0*/  UTMALDG.3D.MULTICAST.2CTA [UR16], [UR22], UR4, desc[UR30] ;  /* 0x00001e10160073b4 */ /* 0x0003e20008211804 */
[----:B------:R-:W-:-:S04]  /*23c0*/  UIADD3 UR7, UPT, UPT, UR7, 0x1, URZ ;  /* 0x0000000107077890 */ /* 0x000fc8000fffe0ff */
[----:B------:R-:W-:Y:S01]  /*23d0*/  UISETP.NE.AND UP0, UPT, UR7, UR13, UPT ;  /* 0x0000000d0700728c */ /* 0x000fe2000bf05270 */
[----:B------:R3:W-:Y:S01]  /*23e0*/  UTMALDG.3D.2CTA [UR8], [UR14], desc[UR30] ;  /* 0x00001e080e0075b4 */ /* 0x0007e20008211000 */
[----:B-1----:R-:W-:-:S07]  /*23f0*/  UMOV UR4, UR5 ;  /* 0x0000000500047c82 */ /* 0x002fce0008000000 */
[----:B---3--:R-:W-:Y:S05]  /*2400*/  BRA.U UP0, `(.L_x_39) ;  /* 0xfffffffd00447547 */ /* 0x008fea000b83ffff */
.L_x_33:
[C---:B------:R-:W-:Y:S01]  /*2410*/  LEA R3, R11.reuse, UR6, 0x3 ;  /* 0x000000060b037c11 */ /* 0x040fe2000f8e18ff */
[----:B------:R-:W-:Y:S01]  /*2420*/  NOP ;  /* 0x0000000000007918 */ /* 0x000fe20000000000 */
[----:B-1----:R-:W-:Y:S02]  /*2430*/  SHF.L.U32 R0, R10, 0x1f, RZ ;  /* 0x0000001f0a007819 */ /* 0x002fe400000006ff */
[----:B------:R-:W-:Y:S02]  /*2440*/  LEA R4, R11, UR6, 0x4 ;  /* 0x000000060b047c11 */ /* 0x000fe4000f8e20ff */
[----:B--2-4-:R-:W1:Y:S02]  /*2450*/  SYNCS.PHASECHK.TRANS64.TRYWAIT P0, [R3+URZ+0x150], R0 ;  /* 0x00015000030075a7 */ /* 0x014e6400080011ff */
[----:B-1----:R-:W-:Y:S05]  /*2460*/  @!P0 BRA `(.L_x_40) ;  /* 0x0000008000ec8947 */ /* 0x002fea0003800000 */
.L_x_159:
[----:B------:R-:W2:Y:S01]  /*2470*/  LDS.128 R4, [R4+0x1e0] ;  /* 0x0001e00004047984 */ /* 0x000ea20000000c00 */
[----:B------:R-:W-:Y:S01]  /*2480*/  UISETP.GE.AND UP0, UPT, UR45, 0x1, UPT ;  /* 0x000000012d00788c */ /* 0x000fe2000bf06270 */
[----:B------:R-:W-:Y:S01]  /*2490*/  @!PT LDS RZ, [RZ] ;  /* 0x00000000fffff984 */ /* 0x000fe20000000800 */
[----:B------:R-:W-:Y:S01]  /*24a0*/  @!PT LDS RZ, [RZ] ;  /* 0x00000000fffff984 */ /* 0x000fe20000000800 */
[----:B------:R-:W-:Y:S01]  /*24b0*/  @!PT LDS RZ, [RZ] ;  /* 0x00000000fffff984 */ /* 0x000fe20000000800 */
[----:B------:R-:W-:Y:S01]  /*24c0*/  @!PT LDS RZ, [RZ] ;  /* 0x00000000fffff984 */ /* 0x000fe20000000800 */
[----:B------:R3:W-:Y:S06]  /*24d0*/  MEMBAR.ALL.CTA ;  /* 0x0000000000007992 */ /* 0x0007ec0000008000 */
[----:B---3--:R-:W3:Y:S01]  /*24e0*/  FENCE.VIEW.ASYNC.S ;  /* 0x00000000000073c6 */ /* 0x008ee20000000000 */
[----:B--2---:R-:W-:-:S13]  /*24f0*/  LOP3.LUT P0, RZ, R6, 0x1, RZ, 0xc0, !PT ;  /* 0x0000000106ff7812 */ /* 0x004fda000780c0ff */
[----:B---3--:R-:W-:Y:S01]  /*2500*/  VOTEU.ANY UP1, P0 ;  /* 0x0000000000ff7886 */ /* 0x008fe20000020100 */
[----:B------:R-:W-:-:S13]  /*2510*/  PLOP3.LUT P0, PT, PT, PT, UP1, 0x80, 0x8 ;  /* 0x000000000008781c */ /* 0x000fda0003f0f018 */
[----:B-1----:R-:W-:Y:S02]  /*2520*/  @P0 LOP3.LUT R0, R5, 0xffff, RZ, 0xc0, !PT ;  /* 0x0000ffff05000812 */ /* 0x002fe400078ec0ff */
[----:B------:R-:W-:Y:S02]  /*2530*/  @P0 MOV R2, R4 ;  /* 0x0000000400020202 */ /* 0x000fe40000000f00 */
[----:B------:R-:W-:Y:S01]  /*2540*/  @P0 R2UR UR7, R0 ;  /* 0x00000000000702ca */ /* 0x000fe200000e0000 */
[----:B------:R-:W-:Y:S01]  /*2550*/  VIADD R0, R3, 0x160 ;  /* 0x0000016003007836 */ /* 0x000fe20000000000 */
[----:B------:R-:W-:Y:S02]  /*2560*/  @P0 SHF.R.U32.HI R4, RZ, 0x10, R5 ;  /* 0x00000010ff040819 */ /* 0x000fe40000011605 */
[----:B------:R-:W-:Y:S02]  /*2570*/  @P0 R2UR UR8, R2 ;  /* 0x00000000020802ca */ /* 0x000fe400000e0000 */
[----:B------:R-:W-:-:S02]  /*2580*/  PRMT R0, RZ, 0x654, R0 ;  /* 0x00000654ff007816 */ /* 0x000fc40000000000 */
[----:B------:R-:W-:Y:S02]  /*2590*/  @P0 R2UR UR4, R4 ;  /* 0x00000000040402ca */ /* 0x000fe400000e0000 */
[----:B------:R1:W-:Y:S03]  /*25a0*/  SYNCS.ARRIVE.TRANS64.RED.A1T0 RZ, [R0+URZ], RZ ;  /* 0x000000ff00ff79a7 */ /* 0x0003e600081004ff */
[----:B------:R-:W-:-:S04]  /*25b0*/  @UP1 UMOV UR29, UR7 ;  /* 0x00000007001d1c82 */ /* 0x000fc80008000000 */
[----:B------:R-:W-:-:S04]  /*25c0*/  @UP1 UMOV UR37, UR8 ;  /* 0x0000000800251c82 */ /* 0x000fc80008000000 */
[----:B------:R-:W-:Y:S01]  /*25d0*/  @UP1 UMOV UR36, UR4 ;  /* 0x0000000400241c82 */ /* 0x000fe20008000000 */
[----:B------:R-:W-:Y:S05]  /*25e0*/  BRA.U !UP0, `(.L_x_41) ;  /* 0x0000000108d47547 */ /* 0x000fea000b800000 */
[----:B------:R-:W2:Y:S01]  /*25f0*/  LDCU.128 UR12, c[0x0][0xb10] ;  /* 0x00016200ff0c77ac */ /* 0x000ea20008000c00 */
[----:B------:R-:W3:Y:S01]  /*2600*/  LDCU UR30, c[0x0][0xb20] ;  /* 0x00016400ff1e77ac */ /* 0x000ee20008000800 */
[----:B------:R-:W4:Y:S01]  /*2610*/  LDCU UR20, c[0x0][0xb0c] ;  /* 0x00016180ff1477ac */ /* 0x000f220008000800 */
[----:B------:R-:W1:Y:S01]  /*2620*/  LDCU.64 UR10, c[0x0][0xb28] ;  /* 0x00016500ff0a77ac */ /* 0x000e620008000a00 */
[----:B------:R-:W-:Y:S02]  /*2630*/  UISETP.NE.AND UP3, UPT, UR45, 0x1, UPT ;  /* 0x000000012d00788c */ /* 0x000fe4000bf65270 */
[----:B--2---:R-:W-:Y:S02]  /*2640*/  UIMAD.WIDE.U32 UR16, UR38, UR15, URZ ;  /* 0x0000000f261072a5 */ /* 0x004fe4000f8e00ff */
[----:B------:R-:W-:Y:S02]  /*2650*/  UIMAD.WIDE.U32 UR8, UR39, UR12, URZ ;  /* 0x0000000c270872a5 */ /* 0x000fe4000f8e00ff */
[----:B------:R-:W-:-:S02]  /*2660*/  UISETP.NE.AND UP0, UPT, UR14, 0x1, UPT ;  /* 0x000000010e00788c */ /* 0x000fc4000bf05270 */
[----:B------:R-:W-:Y:S01]  /*2670*/  UIMAD.WIDE.U32 UR22, UR29, UR15, URZ ;  /* 0x0000000f1d1672a5 */ /* 0x000fe2000f8e00ff */
[----:B------:R-:W-:Y:S02]  /*2680*/  UMOV UR16, UR17 ;  /* 0x0000001100107c82 */ /* 0x000fe40008000000 */
[----:B------:R-:W-:Y:S01]  /*2690*/  UMOV UR8, UR9 ;  /* 0x0000000900087c82 */ /* 0x000fe20008000000 */
[----:B---3--:R-:W-:Y:S02]  /*26a0*/  USHF.R.U32.HI UR16, URZ, UR30, UR16 ;  /* 0x0000001eff107299 */ /* 0x008fe40008011610 */
[----:B----4-:R-:W-:Y:S02]  /*26b0*/  UISETP.NE.AND UP2, UPT, UR20, 0x1, UPT ;  /* 0x000000011400788c */ /* 0x010fe4000bf45270 */
[----:B------:R-:W-:Y:S02]  /*26c0*/  USHF.R.U32.HI UR8, URZ, UR13, UR8 ;  /* 0x0000000dff087299 */ /* 0x000fe40008011608 */
[----:B------:R-:W-:-:S02]  /*26d0*/  USEL UR7, UR38, UR16, !UP0 ;  /* 0x0000001026077287 */ /* 0x000fc4000c000000 */
[----:B------:R-:W-:Y:S02]  /*26e0*/  USEL UR8, UR39, UR8, !UP2 ;  /* 0x0000000827087287 */ /* 0x000fe4000d000000 */
[----:B-1----:R-:W-:Y:S01]  /*26f0*/  UIMAD.WIDE.U32 UR16, UR7, UR10, URZ ;  /* 0x0000000a071072a5 */ /* 0x002fe2000f8e00ff */
[----:B------:R-:W-:Y:S01]  /*2700*/  UMOV UR4, UR23 ;  /* 0x0000001700047c82 */ /* 0x000fe20008000000 */
[----:B------:R-:W-:Y:S02]  /*2710*/  UIMAD.WIDE.U32 UR18, UR37, UR12, URZ ;  /* 0x0000000c251272a5 */ /* 0x000fe4000f8e00ff */
[----:B------:R-:W-:-:S03]  /*2720*/  UIMAD.WIDE.U32 UR22, UR8, UR10, URZ ;  /* 0x0000000a081672a5 */ /* 0x000fc6000f8e00ff */
[----:B------:R-:W-:Y:S01]  /*2730*/  UMOV UR16, UR17 ;  /* 0x0000001100107c82 */ /* 0x000fe20008000000 */
[----:B------:R-:W-:Y:S02]  /*2740*/  USHF.R.U32.HI UR4, URZ, UR30, UR4 ;  /* 0x0000001eff047299 */ /* 0x000fe40008011604 */
[----:B------:R-:W-:Y:S01]  /*2750*/  @UP3 USHF.R.U32.HI UR7, URZ, UR11, UR16 ;  /* 0x0000000bff073299 */ /* 0x000fe20008011610 */
[----:B------:R-:W-:Y:S01]  /*2760*/  UMOV UR18, UR19 ;  /* 0x0000001300127c82 */ /* 0x000fe20008000000 */
[----:B------:R-:W-:Y:S01]  /*2770*/  UMOV UR22, UR23 ;  /* 0x0000001700167c82 */ /* 0x000fe20008000000 */
[----:B------:R-:W-:Y:S02]  /*2780*/  USHF.R.U32.HI UR13, URZ, UR13, UR18 ;  /* 0x0000000dff0d7299 */ /* 0x000fe40008011612 */
[----:B------:R-:W-:Y:S02]  /*2790*/  USEL UR4, UR29, UR4, !UP0 ;  /* 0x000000041d047287 */ /* 0x000fe4000c000000 */
[----:B------:R-:W-:-:S02]  /*27a0*/  @UP3 USHF.R.U32.HI UR8, URZ, UR11, UR22 ;  /* 0x0000000bff083299 */ /* 0x000fc40008011616 */
[----:B------:R-:W-:Y:S02]  /*27b0*/  UIMAD UR9, UR45, UR7, URZ ;  /* 0x000000072d0972a4 */ /* 0x000fe4000f8e02ff */
[----:B------:R-:W-:Y:S02]  /*27c0*/  USEL UR7, UR37, UR13, !UP2 ;  /* 0x0000000d25077287 */ /* 0x000fe4000d000000 */
[----:B------:R-:W-:Y:S02]  /*27d0*/  UIMAD UR12, UR45, UR8, URZ ;  /* 0x000000082d0c72a4 */ /* 0x000fe4000f8e02ff */
[----:B------:R-:W-:Y:S02]  /*27e0*/  UISETP.GE.AND UP0, UPT, UR4, UR9, UPT ;  /* 0x000000090400728c */ /* 0x000fe4000bf06270 */
[----:B------:R-:W-:Y:S02]  /*27f0*/  UIMAD.WIDE.U32 UR16, UR4, UR10, URZ ;  /* 0x0000000a041072a5 */ /* 0x000fe4000f8e00ff */
[----:B------:R-:W-:-:S02]  /*2800*/  UISETP.GE.OR UP0, UPT, UR7, UR12, UP0 ;  /* 0x0000000c0700728c */ /* 0x000fc40008706670 */
        /* <DEDUP_REMOVED lines=19> */
.L_x_41:
[----:B------:R-:W2:Y:S02]  /*2940*/  LDCU UR4, c[0x0][0xb30] ;  /* 0x00016600ff0477ac */ /* 0x000ea40008000800 */
[----:B--2---:R-:W-:-:S09]  /*2950*/  UISETP.NE.AND UP0, UPT, UR4, 0x1, UPT ;  /* 0x000000010400788c */ /* 0x004fd2000bf05270 */
        /* <DEDUP_REMOVED lines=14> */
[----:B------:R-:W-:Y:S02]  /*2a40*/  UIADD3 UR8, UPT, UPT, UR7, -UR4, URZ ;  /* 0x8000000407087290 */ /* 0x000fe4000fffe0ff */
[----:B------:R-:W-:Y:S02]  /*2a50*/  UIADD3 UR4, UPT, UPT, -UR7, UR4, URZ ;  /* 0x0000000407047290 */ /* 0x000fe4000fffe1ff */
[----:B------:R-:W-:Y:S02]  /*2a60*/  UIMAD UR29, UR8, UR14, UR29 ;  /* 0x0000000e081d72a4 */ /* 0x000fe4000f8e021d */
[----:B------:R-:W-:-:S12]  /*2a70*/  UIMAD UR37, UR4, UR16, UR37 ;  /* 0x00000010042572a4 */ /* 0x000fd8000f8e0225 */
.L_x_42:
[----:B------:R-:W-:Y:S01]  /*2a80*/  VIADD R11, R11, 0x1 ;  /* 0x000000010b0b7836 */ /* 0x000fe20000000000 */
[----:B------:R-:W-:Y:S01]  /*2a90*/  R2UR UR4, R82 ;  /* 0x00000000520472ca */ /* 0x000fe200000e0000 */
[----:B------:R-:W-:Y:S01]  /*2aa0*/  UIADD3 UR30, UPT, UPT, UR29, UR61, URZ ;  /* 0x0000003d1d1e7290 */ /* 0x000fe2000fffe0ff */
[----:B------:R-:W-:Y:S02]  /*2ab0*/  PLOP3.LUT P1, PT, PT, PT, PT, 0x80, 0x8 ;  /* 0x000000000008781c */ /* 0x000fe40003f2f070 */
[----:B------:R-:W-:-:S04]  /*2ac0*/  ISETP.NE.AND P0, PT, R11, 0x2, PT ;  /* 0x000000020b00780c */ /* 0x000fc80003f05270 */
[----:B-1----:R-:W-:Y:S02]  /*2ad0*/  SEL R0, RZ, 0x1, P0 ;  /* 0x00000001ff007807 */ /* 0x002fe40000000000 */
[----:B------:R-:W-:Y:S02]  /*2ae0*/  SEL R11, R11, RZ, P0 ;  /* 0x000000ff0b0b7207 */ /* 0x000fe40000000000 */
[----:B------:R-:W-:Y:S01]  /*2af0*/  LOP3.LUT R10, R10, R0, RZ, 0x3c, !PT ;  /* 0x000000000a0a7212 */ /* 0x000fe200078e3cff */
[----:B------:R-:W-:Y:S01]  /*2b00*/  UIADD3 UR20, UPT, UPT, UR37, UR4, URZ ;  /* 0x0000000425147290 */ /* 0x000fe2000fffe0ff */
[----:B------:R-:W-:Y:S11]  /*2b10*/  BRA.U UP1, `(.L_x_43) ;  /* 0xfffffff101287547 */ /* 0x000ff6000b83ffff */
[----:B------:R-:W-:Y:S01]  /*2b20*/  UIADD3 UR7, UPT, UPT, UR6, 0x80, URZ ;  /* 0x0000008006077890 */ /* 0x000fe2000fffe0ff */
[----:B------:R-:W-:-:S03]  /*2b30*/  SHF.L.U32 R2, R12, 0x1f, RZ ;  /* 0x0000001f0c027819 */ /* 0x000fc600000006ff */
[----:B------:R-:W-:-:S09]  /*2b40*/  ULEA UR4, UR5, UR7, 0x3 ;  /* 0x0000000705047291 */ /* 0x000fd2000f8e18ff */
[----:B------:R-:W1:Y:S02]  /*2b50*/  SYNCS.PHASECHK.TRANS64.TRYWAIT P0, [UR4], R2 ;  /* 0x00000002ff0075a7 */ /* 0x000e640008001104 */
[----:B-1----:R-:W-:Y:S05]  /*2b60*/  @!P0 BRA `(.L_x_44) ;  /* 0x0000007c00408947 */ /* 0x002fea0003800000 */
.L_x_161:
[----:B------:R-:W-:-:S04]  /*2b70*/  UIADD3 UR4, UPT, UPT, UR5, 0x1, URZ ;  /* 0x0000000105047890 */ /* 0x000fc8000fffe0ff */
[----:B------:R-:W-:-:S04]  /*2b80*/  UISETP.NE.AND UP0, UPT, UR4, 0x10, UPT ;  /* 0x000000100400788c */ /* 0x000fc8000bf05270 */
[----:B------:R-:W-:Y:S02]  /*2b90*/  USEL UR6, URZ, 0x1, UP0 ;  /* 0x00000001ff067887 */ /* 0x000fe40008000000 */
[----:B------:R-:W-:-:S04]  /*2ba0*/  USEL UR4, UR4, URZ, UP0 ;  /* 0x000000ff04047287 */ /* 0x000fc80008000000 */
[----:B------:R-:W-:Y:S01]  /*2bb0*/  ULEA UR5, UR4, UR7, 0x3 ;  /* 0x0000000704057291 */ /* 0x000fe2000f8e18ff */
[----:B-1----:R-:W-:-:S04]  /*2bc0*/  LOP3.LUT R2, R12, UR6, RZ, 0x3c, !PT ;  /* 0x000000060c027c12 */ /* 0x002fc8000f8e3cff */
[----:B------:R-:W-:-:S04]  /*2bd0*/  SHF.L.U32 R3, R2, 0x1f, RZ ;  /* 0x0000001f02037819 */ /* 0x000fc800000006ff */
[----:B------:R-:W1:Y:S02]  /*2be0*/  SYNCS.PHASECHK.TRANS64.TRYWAIT P0, [UR5], R3 ;  /* 0x00000003ff0075a7 */ /* 0x000e640008001105 */
[----:B-1----:R-:W-:Y:S05]  /*2bf0*/  @!P0 BRA `(.L_x_45) ;  /* 0x0000007c00348947 */ /* 0x002fea0003800000 */
.L_x_163:
[----:B------:R-:W-:-:S04]  /*2c00*/  UIADD3 UR4, UPT, UPT, UR4, 0x1, URZ ;  /* 0x0000000104047890 */ /* 0x000fc8000fffe0ff */
[----:B------:R-:W-:-:S04]  /*2c10*/  UISETP.NE.AND UP0, UPT, UR4, 0x10, UPT ;  /* 0x000000100400788c */ /* 0x000fc8000bf05270 */
[----:B------:R-:W-:Y:S02]  /*2c20*/  USEL UR6, URZ, 0x1, UP0 ;  /* 0x00000001ff067887 */ /* 0x000fe40008000000 */
[----:B------:R-:W-:-:S04]  /*2c30*/  USEL UR4, UR4, URZ, UP0 ;  /* 0x000000ff04047287 */ /* 0x000fc80008000000 */
[----:B------:R-:W-:Y:S01]  /*2c40*/  ULEA UR5, UR4, UR7, 0x3 ;  /* 0x0000000704057291 */ /* 0x000fe2000f8e18ff */
[----:B------:R-:W-:-:S04]  /*2c50*/  LOP3.LUT R2, R2, UR6, RZ, 0x3c, !PT ;  /* 0x0000000602027c12 */ /* 0x000fc8000f8e3cff */
[----:B-1----:R-:W-:-:S04]  /*2c60*/  SHF.L.U32 R3, R2, 0x1f, RZ ;  /* 0x0000001f02037819 */ /* 0x002fc800000006ff */
[----:B------:R-:W1:Y:S02]  /*2c70*/  SYNCS.PHASECHK.TRANS64.TRYWAIT P0, [UR5], R3 ;  /* 0x00000003ff0075a7 */ /* 0x000e640008001105 */
[----:B-1----:R-:W-:Y:S05]  /*2c80*/  @!P0 BRA `(.L_x_46) ;  /* 0x0000007c00288947 */ /* 0x002fea0003800000 */
.L_x_165:
        /* <DEDUP_REMOVED lines=9> */
.L_x_167:
        /* <DEDUP_REMOVED lines=9> */
.L_x_169:
        /* <DEDUP_REMOVED lines=9> */
.L_x_171:
        /* <DEDUP_REMOVED lines=9> */
.L_x_173:
        /* <DEDUP_REMOVED lines=9> */
.L_x_175:
        /* <DEDUP_REMOVED lines=9> */
.L_x_177:
        /* <DEDUP_REMOVED lines=9> */
.L_x_179:
        /* <DEDUP_REMOVED lines=9> */
.L_x_181:
        /* <DEDUP_REMOVED lines=9> */
.L_x_183:
        /* <DEDUP_REMOVED lines=9> */
.L_x_185:
        /* <DEDUP_REMOVED lines=9> */
.L_x_187:
        /* <DEDUP_REMOVED lines=9> */
.L_x_189:
[----:B------:R-:W-:-:S04]  /*3350*/  UIADD3 UR4, UPT, UPT, UR4, 0x1, URZ ;  /* 0x0000000104047890 */ /* 0x000fc8000fffe0ff */
[----:B------:R-:W-:-:S04]  /*3360*/  UISETP.NE.AND UP0, UPT, UR4, 0x10, UPT ;  /* 0x000000100400788c */ /* 0x000fc8000bf05270 */
[----:B------:R-:W-:Y:S02]  /*3370*/  USEL UR5, URZ, 0x1, UP0 ;  /* 0x00000001ff057887 */ /* 0x000fe40008000000 */
[----:B------:R-:W-:-:S04]  /*3380*/  USEL UR4, UR4, URZ, UP0 ;  /* 0x000000ff04047287 */ /* 0x000fc80008000000 */
[----:B------:R-:W-:Y:S01]  /*3390*/  ULEA UR4, UR4, UR7, 0x3 ;  /* 0x0000000704047291 */ /* 0x000fe2000f8e18ff */
[----:B------:R-:W-:-:S04]  /*33a0*/  LOP3.LUT R2, R2, UR5, RZ, 0x3c, !PT ;  /* 0x0000000502027c12 */ /* 0x000fc8000f8e3cff */
[----:B------:R-:W-:Y:S01]  /*33b0*/  SHF.L.U32 R2, R2, 0x1f, RZ ;  /* 0x0000001f02027819 */ /* 0x000fe200000006ff */
[----:B-1----:R-:W-:-:S07]  /*33c0*/  IMAD.U32 R0, RZ, RZ, UR4 ;  /* 0x00000004ff007e24 */ /* 0x002fce000f8e00ff */
.L_x_59:
[----:B-1----:R1:W2:Y:S02]  /*33d0*/  SYNCS.PHASECHK.TRANS64.TRYWAIT P0, [R0+URZ], R2 ;  /* 0x00000002000075a7 */ /* 0x0022a400080011ff */
[----:B--2---:R-:W-:Y:S05]  /*33e0*/  @!P0 NANOSLEEP.SYNCS 0x989680 ;  /* 0x009896800000895d */ /* 0x004fea0003900000 */
[----:B------:R-:W2:Y:S02]  /*33f0*/  @!P0 SYNCS.PHASECHK.TRANS64 P0, [R0+URZ], R2 ;  /* 0x00000002000085a7 */ /* 0x000ea400080010ff */
[----:B--2---:R-:W-:Y:S05]  /*3400*/  @P0 EXIT ;  /* 0x000000000000094d */ /* 0x004fea0003800000 */
[----:B------:R-:W-:Y:S05]  /*3410*/  BRA `(.L_x_59) ;  /* 0xfffffffc00ec7947 */ /* 0x000fea000383ffff */
.L_x_23:
[----:B------:R-:W-:-:S04]  /*3420*/  UISETP.NE.AND UP0, UPT, UR46, URZ, UPT ;  /* 0x000000ff2e00728c */ /* 0x000fc8000bf05270 */
[----:B------:R-:W-:-:S09]  /*3430*/  UISETP.NE.OR UP0, UPT, UR25, 0x1, UP0 ;  /* 0x000000011900788c */ /* 0x000fd20008705670 */
[----:B------:R-:W-:Y:S05]  /*3440*/  BRA.U UP0, `(.L_x_60) ;  /* 0x0000000500487547 */ /* 0x000fea000b800000 */
[----:B------:R-:W-:Y:S01]  /*3450*/  ISETP.GE.U32.AND P2, PT, R0, 0x8, PT ;  /* 0x000000080000780c */ /* 0x000fe20003f46070 */
[----:B------:R-:W-:Y:S01]  /*3460*/  IMAD.MOV.U32 R12, RZ, RZ, 0x1 ;  /* 0x00000001ff0c7424 */ /* 0x000fe200078e00ff */
[----:B------:R-:W-:Y:S02]  /*3470*/  CS2R R10, SRZ ;  /* 0x00000000000a7805 */ /* 0x000fe4000001ff00 */
[----:B------:R-:W-:Y:S01]  /*3480*/  CS2R R8, SRZ ;  /* 0x0000000000087805 */ /* 0x000fe2000001ff00 */
[----:B------:R-:W-:Y:S01]  /*3490*/  UMOV UR6, 0x400 ;  /* 0x0000040000067882 */ /* 0x000fe20000000000 */
[----:B------:R-:W-:Y:S01]  /*34a0*/  UMOV UR5, URZ ;  /* 0x000000ff00057c82 */ /* 0x000fe20008000000 */
[----:B------:R-:W-:-:S12]  /*34b0*/  ULEA UR6, UR46, UR6, 0x18 ;  /* 0x000000062e067291 */ /* 0x000fd8000f8ec0ff */
.L_x_64:
[----:B------:R-:W-:Y:S02]  /*34c0*/  LEA R2, R8, UR6, 0x3 ;  /* 0x0000000608027c11 */ /* 0x000fe4000f8e18ff */
[----:B------:R-:W-:-:S03]  /*34d0*/  SHF.L.U32 R4, R9, 0x1f, RZ ;  /* 0x0000001f09047819 */ /* 0x000fc600000006ff */
[----:B------:R-:W-:Y:S01]  /*34e0*/  VIADD R5, R2, 0x1c0 ;  /* 0x000001c002057836 */ /* 0x000fe20000000000 */
[----:B------:R-:W2:Y:S02]  /*34f0*/  SYNCS.PHASECHK.TRANS64.TRYWAIT P0, [R2+URZ+0x1b0], R4 ;  /* 0x0001b004020075a7 */ /* 0x000ea400080011ff */
[----:B--2---:R-:W-:Y:S05]  /*3500*/  @!P0 BRA `(.L_x_61) ;  /* 0x0000007800408947 */ /* 0x004fea0003800000 */
.L_x_190:
[----:B------:R-:W-:Y:S01]  /*3510*/  ULEA UR4, UR5, UR6, 0x3 ;  /* 0x0000000605047291 */ /* 0x000fe2000f8e18ff */
[----:B--2---:R-:W-:Y:S01]  /*3520*/  PRMT R2, RZ, 0x654, R5 ;  /* 0x00000654ff027816 */ /* 0x004fe20000000005 */
[----:B------:R-:W-:Y:S01]  /*3530*/  @!P2 IMAD.MOV.U32 R4, RZ, RZ, 0x10 ;  /* 0x00000010ff04a424 */ /* 0x000fe200078e00ff */
[----:B------:R-:W-:Y:S01]  /*3540*/  SHF.L.U32 R5, R12, 0x1f, RZ ;  /* 0x0000001f0c057819 */ /* 0x000fe200000006ff */
[----:B------:R-:W-:Y:S01]  /*3550*/  UIADD3 UR7, UPT, UPT, UR4, 0x150, URZ ;  /* 0x0000015004077890 */ /* 0x000fe2000fffe0ff */
[----:B------:R2:W-:Y:S05]  /*3560*/  SYNCS.ARRIVE.TRANS64.RED.A1T0 RZ, [R2+URZ], RZ ;  /* 0x000000ff02ff79a7 */ /* 0x0005ea00081004ff */
[----:B------:R-:W-:Y:S01]  /*3570*/  IMAD.U32 R6, RZ, RZ, UR7 ;  /* 0x00000007ff067e24 */ /* 0x000fe2000f8e00ff */
[----:B------:R-:W3:Y:S04]  /*3580*/  SYNCS.PHASECHK.TRANS64.TRYWAIT P0, [UR4+0x160], R5 ;  /* 0x00016005ff0075a7 */ /* 0x000ee80008001104 */
[----:B------:R-:W-:Y:S01]  /*3590*/  PRMT R6, R0, 0x654, R6 ;  /* 0x0000065400067816 */ /* 0x000fe20000000006 */
[----:B--23--:R-:W-:Y:S06]  /*35a0*/  @!P0 BRA `(.L_x_62) ;  /* 0x00000078002c8947 */ /* 0x00cfec0003800000 */
.L_x_192:
[----:B------:R-:W-:Y:S01]  /*35b0*/  ULEA UR8, UR5, UR6, 0x4 ;  /* 0x0000000605087291 */ /* 0x000fe2000f8e20ff */
[----:B------:R-:W-:Y:S01]  /*35c0*/  SEL R3, R6, R3, !P2 ;  /* 0x0000000306037207 */ /* 0x000fe20005000000 */
[----:B------:R-:W-:Y:S01]  /*35d0*/  UIADD3 UR9, UPT, UPT, UR4, 0x150, URZ ;  /* 0x0000015004097890 */ /* 0x000fe2000fffe0ff */
[----:B--2---:R-:W-:Y:S01]  /*35e0*/  LEA R2, R11, UR6, 0x3 ;  /* 0x000000060b027c11 */ /* 0x004fe2000f8e18ff */
[----:B------:R-:W-:Y:S01]  /*35f0*/  UIADD3 UR8, UPT, UPT, UR8, 0x1e0, URZ ;  /* 0x000001e008087890 */ /* 0x000fe2000fffe0ff */
[----:B------:R2:W-:Y:S01]  /*3600*/  @!P2 SYNCS.ARRIVE.TRANS64.RED RZ, [R3+URZ], R4 ;  /* 0x0000000403ffa9a7 */ /* 0x0005e200080004ff */
[----:B------:R-:W-:Y:S01]  /*3610*/  UIADD3 UR4, UPT, UPT, UR5, 0x1, URZ ;  /* 0x0000000105047890 */ /* 0x000fe2000fffe0ff */
[----:B------:R-:W-:-:S03]  /*3620*/  VIADD R8, R8, 0x1 ;  /* 0x0000000108087836 */ /* 0x000fc60000000000 */
[----:B------:R-:W-:Y:S02]  /*3630*/  UISETP.NE.AND UP0, UPT, UR4, 0x2, UPT ;  /* 0x000000020400788c */ /* 0x000fe4000bf05270 */
[----:B------:R-:W-:Y:S01]  /*3640*/  ISETP.NE.AND P0, PT, R8, 0x2, PT ;  /* 0x000000020800780c */ /* 0x000fe20003f05270 */
[----:B------:R-:W-:Y:S06]  /*3650*/  UGETNEXTWORKID.BROADCAST [UR8], [UR9] ;  /* 0x00000000080073ca */ /* 0x000fec0008000100 */
[----:B------:R-:W-:Y:S02]  /*3660*/  USEL UR7, URZ, 0x1, UP0 ;  /* 0x00000001ff077887 */ /* 0x000fe40008000000 */
[----:B------:R-:W-:-:S04]  /*3670*/  USEL UR5, UR4, URZ, UP0 ;  /* 0x000000ff04057287 */ /* 0x000fc80008000000 */
[----:B------:R-:W-:Y:S02]  /*3680*/  LOP3.LUT R12, R12, UR7, RZ, 0x3c, !PT ;  /* 0x000000070c0c7c12 */ /* 0x000fe4000f8e3cff */
[----:B--2---:R-:W-:-:S04]  /*3690*/  SHF.L.U32 R4, R10, 0x1f, RZ ;  /* 0x0000001f0a047819 */ /* 0x004fc800000006ff */
[----:B------:R-:W2:Y:S02]  /*36a0*/  SYNCS.PHASECHK.TRANS64.TRYWAIT P1, [R2+URZ+0x150], R4 ;  /* 0x00015004020075a7 */ /* 0x000ea400080211ff */
[----:B--2---:R-:W-:Y:S05]  /*36b0*/  @!P1 BRA `(.L_x_63) ;  /* 0x0000007800009947 */ /* 0x004fea0003800000 */
.L_x_193:
[C---:B--2---:R-:W-:Y:S01]  /*36c0*/  LEA R4, R11.reuse, UR6, 0x4 ;  /* 0x000000060b047c11 */ /* 0x044fe2000f8e20ff */
[----:B------:R-:W-:Y:S01]  /*36d0*/  VIADD R2, R2, 0x160 ;  /* 0x0000016002027836 */ /* 0x000fe20000000000 */
[----:B------:R-:W-:Y:S01]  /*36e0*/  SEL R8, R8, RZ, P0 ;  /* 0x000000ff08087207 */ /* 0x000fe20000000000 */
[----:B------:R-:W-:-:S03]  /*36f0*/  VIADD R11, R11, 0x1 ;  /* 0x000000010b0b7836 */ /* 0x000fc60000000000 */
[----:B------:R-:W2:Y:S01]  /*3700*/  LDS.128 R4, [R4+0x1e0] ;  /* 0x0001e00004047984 */ /* 0x000ea20000000c00 */
[----:B------:R-:W-:Y:S02]  /*3710*/  PRMT R2, RZ, 0x654, R2 ;  /* 0x00000654ff027816 */ /* 0x000fe40000000002 */
[C---:B------:R-:W-:Y:S01]  /*3720*/  ISETP.NE.AND P1, PT, R11.reuse, 0x2, PT ;  /* 0x000000020b00780c */ /* 0x040fe20003f25270 */
[----:B------:R-:W-:Y:S01]  /*3730*/  @!PT LDS RZ, [RZ] ;  /* 0x00000000fffff984 */ /* 0x000fe20000000800 */
[----:B------:R-:W-:Y:S01]  /*3740*/  @!PT LDS RZ, [RZ] ;  /* 0x00000000fffff984 */ /* 0x000fe20000000800 */
[----:B------:R-:W-:Y:S01]  /*3750*/  @!PT LDS RZ, [RZ] ;  /* 0x00000000fffff984 */ /* 0x000fe20000000800 */
[----:B------:R-:W-:Y:S01]  /*3760*/  @!PT LDS RZ, [RZ] ;  /* 0x00000000fffff984 */ /* 0x000fe20000000800 */
[----:B------:R3:W-:Y:S06]  /*3770*/  MEMBAR.ALL.CTA ;  /* 0x0000000000007992 */ /* 0x0007ec0000008000 */
[----:B---3--:R-:W3:Y:S01]  /*3780*/  FENCE.VIEW.ASYNC.S ;  /* 0x00000000000073c6 */ /* 0x008ee20000000000 */
[----:B------:R-:W-:Y:S01]  /*3790*/  SEL R11, R11, RZ, P1 ;  /* 0x000000ff0b0b7207 */ /* 0x000fe20000800000 */
[----:B---3--:R3:W-:Y:S01]  /*37a0*/  SYNCS.ARRIVE.TRANS64.RED.A1T0 RZ, [R2+URZ], RZ ;  /* 0x000000ff02ff79a7 */ /* 0x0087e200081004ff */
[----:B--2---:R-:W-:-:S02]  /*37b0*/  LOP3.LUT P3, RZ, R6, 0x1, RZ, 0xc0, !PT ;  /* 0x0000000106ff7812 */ /* 0x004fc4000786c0ff */
[----:B------:R-:W-:-:S04]  /*37c0*/  SEL R4, RZ, 0x1, P1 ;  /* 0x00000001ff047807 */ /* 0x000fc80000800000 */
[----:B------:R-:W-:Y:S02]  /*37d0*/  LOP3.LUT R10, R10, R4, RZ, 0x3c, !PT ;  /* 0x000000040a0a7212 */ /* 0x000fe400078e3cff */
[----:B---3--:R-:W-:-:S04]  /*37e0*/  SEL R2, RZ, 0x1, P0 ;  /* 0x00000001ff027807 */ /* 0x008fc80000000000 */
[----:B------:R-:W-:Y:S01]  /*37f0*/  LOP3.LUT R9, R9, R2, RZ, 0x3c, !PT ;  /* 0x0000000209097212 */ /* 0x000fe200078e3cff */
[----:B------:R-:W-:Y:S06]  /*3800*/  @P3 BRA `(.L_x_64) ;  /* 0xfffffffc002c3947 */ /* 0x000fec000383ffff */
[----:B------:R-:W-:Y:S01]  /*3810*/  ULEA UR4, UR5, UR6, 0x3 ;  /* 0x0000000605047291 */ /* 0x000fe2000f8e18ff */
[----:B------:R-:W-:-:S08]  /*3820*/  SHF.L.U32 R2, R12, 0x1f, RZ ;  /* 0x0000001f0c027819 */ /* 0x000fd000000006ff */
[----:B------:R-:W2:Y:S02]  /*3830*/  SYNCS.PHASECHK.TRANS64 P0, [UR4+0x160], R2 ;  /* 0x00016002ff0075a7 */ /* 0x000ea40008001004 */
[----:B--2---:R-:W-:Y:S05]  /*3840*/  @P0 BRA `(.L_x_65) ;  /* 0x0000000000080947 */ /* 0x004fea0003800000 */
[----:B------:R-:W2:Y:S02]  /*3850*/  SYNCS.PHASECHK.TRANS64.TRYWAIT P0, [UR4+0x160], R2 ;  /* 0x00016002ff0075a7 */ /* 0x000ea40008001104 */
[----:B--2---:R-:W-:Y:S05]  /*3860*/  @!P0 BRA `(.L_x_66) ;  /* 0x0000007400a88947 */ /* 0x004fea0003800000 */
.L_x_65:
[----:B------:R-:W-:-:S04]  /*3870*/  UIADD3 UR7, UPT, UPT, UR5, 0x1, URZ ;  /* 0x0000000105077890 */ /* 0x000fc8000fffe0ff */
[----:B------:R-:W-:-:S04]  /*3880*/  UISETP.NE.AND UP0, UPT, UR7, 0x2, UPT ;  /* 0x000000020700788c */ /* 0x000fc8000bf05270 */
[----:B------:R-:W-:Y:S02]  /*3890*/  USEL UR8, URZ, 0x1, UP0 ;  /* 0x00000001ff087887 */ /* 0x000fe40008000000 */
[----:B------:R-:W-:-:S04]  /*38a0*/  USEL UR7, UR7, URZ, UP0 ;  /* 0x000000ff07077287 */ /* 0x000fc80008000000 */
[----:B------:R-:W-:Y:S01]  /*38b0*/  ULEA UR7, UR7, UR6, 0x3 ;  /* 0x0000000607077291 */ /* 0x000fe2000f8e18ff */
[----:B--2---:R-:W-:-:S04]  /*38c0*/  LOP3.LUT R2, R12, UR8, RZ, 0x3c, !PT ;  /* 0x000000080c027c12 */ /* 0x004fc8000f8e3cff */
[----:B------:R-:W-:-:S04]  /*38d0*/  SHF.L.U32 R0, R2, 0x1f, RZ ;  /* 0x0000001f02007819 */ /* 0x000fc800000006ff */
[----:B------:R-:W2:Y:S02]  /*38e0*/  SYNCS.PHASECHK.TRANS64 P0, [UR7+0x160], R0 ;  /* 0x00016000ff0075a7 */ /* 0x000ea40008001007 */
[----:B-12---:R-:W-:Y:S05]  /*38f0*/  @P0 EXIT ;  /* 0x000000000000094d */ /* 0x006fea0003800000 */
[----:B------:R-:W-:Y:S02]  /*3900*/  SHF.L.U32 R2, R2, 0x1f, RZ ;  /* 0x0000001f02027819 */ /* 0x000fe400000006ff */
[----:B------:R-:W-:-:S07]  /*3910*/  MOV R0, UR7 ;  /* 0x0000000700007c02 */ /* 0x000fce0008000f00 */
.L_x_67:
[----:B-1----:R1:W2:Y:S02]  /*3920*/  SYNCS.PHASECHK.TRANS64.TRYWAIT P0, [R0+URZ+0x160], R2 ;  /* 0x00016002000075a7 */ /* 0x0022a400080011ff */
[----:B--2---:R-:W-:Y:S05]  /*3930*/  @!P0 NANOSLEEP.SYNCS 0x989680 ;  /* 0x009896800000895d */ /* 0x004fea0003900000 */
[----:B------:R-:W2:Y:S02]  /*3940*/  @!P0 SYNCS.PHASECHK.TRANS64 P0, [R0+URZ+0x160], R2 ;  /* 0x00016002000085a7 */ /* 0x000ea400080010ff */
[----:B--2---:R-:W-:Y:S05]  /*3950*/  @P0 EXIT ;  /* 0x000000000000094d */ /* 0x004fea0003800000 */
[----:B------:R-:W-:Y:S05]  /*3960*/  BRA `(.L_x_67) ;  /* 0xfffffffc00ec7947 */ /* 0x000fea000383ffff */
.L_x_60:
[----:B------:R-:W-:Y:S05]  /*3970*/  BRA.U UP5, `(.L_x_68) ;  /* 0x0000001105a07547 */ /* 0x000fea000b800000 */
[----:B------:R-:W-:Y:S01]  /*3980*/  UMOV UR4, 0x40 ;  /* 0x0000004000047882 */ /* 0x000fe20000000000 */
[----:B------:R-:W-:Y:S01]  /*3990*/  NOP ;  /* 0x0000000000007918 */ /* 0x000fe20000000000 */
[----:B------:R-:W-:Y:S01]  /*39a0*/  ULEA UR5, UR46, UR4, 0x18 ;  /* 0x000000042e057291 */ /* 0x000fe2000f8ec0ff */
[----:B------:R-:W-:Y:S02]  /*39b0*/  UMOV UR6, 0x400 ;  /* 0x0000040000067882 */ /* 0x000fe40000000000 */
[----:B------:R-:W-:-:S06]  /*39c0*/  ULEA UR6, UR46, UR6, 0x18 ;  /* 0x000000062e067291 */ /* 0x000fcc000f8ec0ff */
[----:B------:R-:W2:Y:S02]  /*39d0*/  LDS.U8 R0, [UR5+0x1c] ;  /* 0x00001c05ff007984 */ /* 0x000ea40008000000 */
[----:B--2---:R-:W-:-:S13]  /*39e0*/  ISETP.NE.AND P0, PT, R0, RZ, PT ;  /* 0x000000ff0000720c */ /* 0x004fda0003f05270 */
[----:B------:R-:W-:Y:S05]  /*39f0*/  @P0 BRA `(.L_x_69) ;  /* 0x0000000400080947 */ /* 0x000fea0003800000 */
[----:B------:R-:W-:Y:S02]  /*3a00*/  UISETP.NE.U32.AND UP1, UPT, UR33, 0x1, UPT ;  /* 0x000000012100788c */ /* 0x000fe4000bf25070 */
[----:B------:R-:W-:-:S07]  /*3a10*/  UIADD3 UR7, UPT, UPT, UR5, 0x8, URZ ;  /* 0x0000000805077890 */ /* 0x000fce000fffe0ff */
[----:B------:R-:W-:Y:S05]  /*3a20*/  BRA.U !UP1, `(.L_x_70) ;  /* 0x00000001099c7547 */ /* 0x000fea000b800000 */
[----:B------:R-:W-:Y:S01]  /*3a30*/  ELECT P0, URZ, PT ;  /* 0x0000000000ff782f */ /* 0x000fe20003800000 */
[----:B------:R-:W-:-:S12]  /*3a40*/  BSSY B0, `(.L_x_70) ;  /* 0x0000025000007945 */ /* 0x000fd80003800000 */
[----:B------:R-:W-:Y:S05]  /*3a50*/  @!P0 BRA `(.L_x_71) ;  /* 0x00000000008c8947 */ /* 0x000fea0003800000 */
[----:B------:R-:W-:-:S05]  /*3a60*/  UMOV UR4, 0x10 ;  /* 0x0000001000047882 */ /* 0x000fca0000000000 */
[----:B------:R-:W-:Y:S04]  /*3a70*/  DEPBAR.LE SB2, 0x36 ;  /* 0x0000ad800000791a */ /* 0x000fe80000000000 */
[----:B------:R-:W2:Y:S02]  /*3a80*/  UTCATOMSWS.2CTA.FIND_AND_SET.ALIGN UP0, UR4, UR4 ;  /* 0x00000004000475e3 */ /* 0x000ea40008200800 */
[----:B--2---:R-:W-:Y:S01]  /*3a90*/  MOV R10, UR4 ;  /* 0x00000004000a7c02 */ /* 0x004fe20008000f00 */
[----:B------:R-:W-:Y:S06]  /*3aa0*/  BRA.U UP0, `(.L_x_72) ;  /* 0x0000000100187547 */ /* 0x000fec000b800000 */
.L_x_73:
[----:B------:R-:W-:Y:S05]  /*3ab0*/  NANOSLEEP 0x64 ;  /* 0x000000640000795d */ /* 0x000fea0003800000 */
[----:B------:R-:W-:-:S05]  /*3ac0*/  UMOV UR4, 0x10 ;  /* 0x0000001000047882 */ /* 0x000fca0000000000 */
[----:B------:R-:W-:Y:S04]  /*3ad0*/  DEPBAR.LE SB2, 0x36 ;  /* 0x0000ad800000791a */ /* 0x000fe80000000000 */
[----:B------:R-:W2:Y:S02]  /*3ae0*/  UTCATOMSWS.2CTA.FIND_AND_SET.ALIGN UP0, UR4, UR4 ;  /* 0x00000004000475e3 */ /* 0x000ea40008200800 */
[----:B--2---:R-:W-:Y:S01]  /*3af0*/  MOV R10, UR4 ;  /* 0x00000004000a7c02 */ /* 0x004fe20008000f00 */
[----:B------:R-:W-:Y:S05]  /*3b00*/  BRA.U !UP0, `(.L_x_73) ;  /* 0xfffffffd08e87547 */ /* 0x000fea000b83ffff */
.L_x_72:
[----:B------:R-:W2:Y:S01]  /*3b10*/  LDS R6, [UR5+0x10] ;  /* 0x00001005ff067984 */ /* 0x000ea20008000800 */
[----:B------:R-:W-:Y:S01]  /*3b20*/  IMAD.U32 R0, RZ, RZ, UR6 ;  /* 0x00000006ff007e24 */ /* 0x000fe2000f8e00ff */
[----:B------:R-:W-:-:S03]  /*3b30*/  MOV R4, UR34 ;  /* 0x0000002200047c02 */ /* 0x000fc60008000f00 */
[----:B------:R-:W-:Y:S01]  /*3b40*/  VIADD R0, R0, 0x200 ;  /* 0x0000020000007836 */ /* 0x000fe20000000000 */
[----:B--2---:R-:W-:-:S04]  /*3b50*/  SHF.L.U32 R6, R6, 0x1f, RZ ;  /* 0x0000001f06067819 */ /* 0x004fc800000006ff */
[----:B------:R-:W2:Y:S02]  /*3b60*/  SYNCS.PHASECHK.TRANS64.TRYWAIT P0, [UR5+0x8], R6 ;  /* 0x00000806ff0075a7 */ /* 0x000ea40008001105 */
[----:B--2---:R-:W-:Y:S05]  /*3b70*/  @P0 BRA `(.L_x_74) ;  /* 0x0000000000080947 */ /* 0x004fea0003800000 */
[----:B------:R-:W2:Y:S02]  /*3b80*/  SYNCS.PHASECHK.TRANS64.TRYWAIT P0, [UR5+0x8], R6 ;  /* 0x00000806ff0075a7 */ /* 0x000ea40008001105 */
[----:B--2---:R-:W-:Y:S05]  /*3b90*/  @!P0 BRA `(.L_x_75) ;  /* 0x0000007000f48947 */ /* 0x004fea0003800000 */
.L_x_74:
[----:B------:R-:W-:Y:S01]  /*3ba0*/  PRMT R4, R4, 0x654, R0 ;  /* 0x0000065404047816 */ /* 0x000fe20000000000 */
[----:B------:R-:W-:Y:S01]  /*3bb0*/  HFMA2 R0, -RZ, RZ, 0, 5.9604644775390625e-08 ;  /* 0x00000001ff007431 */ /* 0x000fe200000001ff */
[----:B------:R-:W-:Y:S01]  /*3bc0*/  UPRMT UR4, UR34, 0x654, UR7 ;  /* 0x0000065422047896 */ /* 0x000fe20008000007 */
[----:B------:R-:W-:Y:S02]  /*3bd0*/  IMAD.MOV.U32 R8, RZ, RZ, 0xffff ;  /* 0x0000ffffff087424 */ /* 0x000fe400078e00ff */
[----:B--2---:R-:W-:Y:S02]  /*3be0*/  IMAD.MOV.U32 R6, RZ, RZ, 0x4 ;  /* 0x00000004ff067424 */ /* 0x004fe400078e00ff */
[----:B------:R-:W-:Y:S01]  /*3bf0*/  IMAD.SHL.U32 R9, R10, 0x20, RZ ;  /* 0x000000200a097824 */ /* 0x000fe200078e00ff */
[----:B------:R-:W-:Y:S02]  /*3c00*/  MOV R5, UR4 ;  /* 0x0000000400057c02 */ /* 0x000fe40008000f00 */
[-C--:B------:R-:W-:Y:S01]  /*3c10*/  SHF.L.U32 R8, R8, R10.reuse, RZ ;  /* 0x0000000a08087219 */ /* 0x080fe200000006ff */
[----:B------:R2:W-:Y:S01]  /*3c20*/  SYNCS.ARRIVE.TRANS64.RED RZ, [UR4], R6 ;  /* 0x00000006ffff79a7 */ /* 0x0005e20008000404 */
[----:B------:R-:W-:Y:S01]  /*3c30*/  SHF.L.U32 R7, R0, R10, RZ ;  /* 0x0000000a00077219 */ /* 0x000fe200000006ff */
[----:B------:R2:W-:Y:S04]  /*3c40*/  STS [UR6+0x200], R9 ;  /* 0x00020009ff007988 */ /* 0x0005e80008000806 */
[----:B------:R2:W-:Y:S04]  /*3c50*/  STAS [R4.64], R10 ;  /* 0x0000000a04007dbd */ /* 0x0005e8000c0008ff */
[----:B------:R2:W-:Y:S04]  /*3c60*/  ATOMS.OR RZ, [UR5+0x14], R8 ;  /* 0x00001408ffff798c */ /* 0x0005e8000b000005 */
[----:B------:R2:W-:Y:S04]  /*3c70*/  ATOMS.OR RZ, [UR5+0x18], R7 ;  /* 0x00001807ffff798c */ /* 0x0005e8000b000005 */
[----:B------:R2:W-:Y:S02]  /*3c80*/  ATOMS.XOR RZ, [UR5+0x10], R0 ;  /* 0x00001000ffff798c */ /* 0x0005e4000b800005 */
.L_x_71:
[----:B-1----:R-:W-:Y:S05]  /*3c90*/  BSYNC B0 ;  /* 0x0000000000007941 */ /* 0x002fea0003800000 */
.L_x_70:
[----:B------:R-:W-:Y:S05]  /*3ca0*/  BRA.U UP1, `(.L_x_76) ;  /* 0x00000001016c7547 */ /* 0x000fea000b800000 */
[----:B------:R-:W-:-:S03]  /*3cb0*/  UMOV UR4, 0xffffffff ;  /* 0xffffffff00047882 */ /* 0x000fc60000000000 */
[----:B------:R-:W-:Y:S05]  /*3cc0*/  BRA.DIV UR4, `(.L_x_77) ;  /* 0x0000007204c07947 */ /* 0x000fea000b800000 */
[----:B------:R-:W-:-:S13]  /*3cd0*/  ELECT P6, URZ, PT ;  /* 0x0000000000ff782f */ /* 0x000fda00038c0000 */
.L_x_197:
[----:B------:R-:W-:Y:S05]  /*3ce0*/  @!P6 BRA `(.L_x_76) ;  /* 0x00000000005ce947 */ /* 0x000fea0003800000 */
[----:B--2---:R-:W2:Y:S02]  /*3cf0*/  LDS R4, [UR5+0x10] ;  /* 0x00001005ff047984 */ /* 0x004ea40008000800 */
[----:B--2---:R-:W-:-:S04]  /*3d00*/  SHF.L.U32 R4, R4, 0x1f, RZ ;  /* 0x0000001f04047819 */ /* 0x004fc800000006ff */
[----:B------:R-:W2:Y:S02]  /*3d10*/  SYNCS.PHASECHK.TRANS64.TRYWAIT P0, [UR5+0x8], R4 ;  /* 0x00000804ff0075a7 */ /* 0x000ea40008001105 */
[----:B--2---:R-:W-:Y:S05]  /*3d20*/  @P0 BRA `(.L_x_78) ;  /* 0x0000000000080947 */ /* 0x004fea0003800000 */
[----:B------:R-:W2:Y:S02]  /*3d30*/  SYNCS.PHASECHK.TRANS64.TRYWAIT P0, [UR5+0x8], R4 ;  /* 0x00000804ff0075a7 */ /* 0x000ea40008001105 */
[----:B--2---:R-:W-:Y:S05]  /*3d40*/  @!P0 BRA `(.L_x_79) ;  /* 0x0000007000c08947 */ /* 0x004fea0003800000 */
.L_x_78:
[----:B------:R-:W3:Y:S01]  /*3d50*/  LDS R6, [UR6+0x200] ;  /* 0x00020006ff067984 */ /* 0x000ee20008000800 */
[----:B--2---:R-:W-:Y:S02]  /*3d60*/  HFMA2 R0, -RZ, RZ, 0, 5.9604644775390625e-08 ;  /* 0x00000001ff007431 */ /* 0x004fe400000001ff */
[----:B------:R-:W-:Y:S01]  /*3d70*/  IMAD.MOV.U32 R4, RZ, RZ, 0xffff ;  /* 0x0000ffffff047424 */ /* 0x000fe200078e00ff */
[----:B------:R-:W-:Y:S01]  /*3d80*/  UPRMT UR4, UR34, 0x654, UR7 ;  /* 0x0000065422047896 */ /* 0x000fe20008000007 */
[----:B---3--:R-:W-:-:S03]  /*3d90*/  IMAD.SHL.U32 R5, R6, 0x20, RZ ;  /* 0x0000002006057824 */ /* 0x008fc600078e00ff */
[-C--:B------:R-:W-:Y:S02]  /*3da0*/  SHF.L.U32 R4, R4, R6.reuse, RZ ;  /* 0x0000000604047219 */ /* 0x080fe400000006ff */
[----:B------:R-:W-:Y:S01]  /*3db0*/  SHF.L.U32 R6, R0, R6, RZ ;  /* 0x0000000600067219 */ /* 0x000fe200000006ff */
[----:B------:R3:W-:Y:S04]  /*3dc0*/  STS [UR6+0x200], R5 ;  /* 0x00020005ff007988 */ /* 0x0007e80008000806 */
[----:B------:R3:W-:Y:S04]  /*3dd0*/  ATOMS.OR RZ, [UR5+0x14], R4 ;  /* 0x00001404ffff798c */ /* 0x0007e8000b000005 */
[----:B------:R3:W-:Y:S01]  /*3de0*/  ATOMS.OR RZ, [UR5+0x18], R6 ;  /* 0x00001806ffff798c */ /* 0x0007e2000b000005 */
[----:B------:R-:W-:Y:S03]  /*3df0*/  SYNCS.ARRIVE.TRANS64.RED.A1T0 RZ, [UR4], RZ ;  /* 0x000000ffffff79a7 */ /* 0x000fe60008100404 */
[----:B------:R3:W-:Y:S01]  /*3e00*/  ATOMS.XOR RZ, [UR5+0x10], R0 ;  /* 0x00001000ffff798c */ /* 0x0007e2000b800005 */
[----:B------:R-:W-:Y:S05]  /*3e10*/  BRA `(.L_x_76) ;  /* 0x0000000000107947 */ /* 0x000fea0003800000 */
.L_x_69:
[----:B------:R-:W-:Y:S02]  /*3e20*/  MOV R0, 0xffffffff ;  /* 0xffffffff00007802 */ /* 0x000fe40000000f00 */
[----:B------:R-:W-:-:S03]  /*3e30*/  MOV R4, 0x3e60 ;  /* 0x00003e6000047802 */ /* 0x000fc60000000f00 */
[----:B------:R2:W-:Y:S04]  /*3e40*/  STS [UR6+0x200], R0 ;  /* 0x00020000ff007988 */ /* 0x0005e80008000806 */
[----:B-12--5:R-:W-:Y:S05]  /*3e50*/  CALL.REL.NOINC `($__internal_1_$__cuda_sm10x_tcgen05_guardrail_trap_phase_invalid_during_alloc) ;  /* 0x0000007800907944 */ /* 0x026fea0003c00000 */
.L_x_76:
[----:B------:R-:W-:Y:S05]  /*3e60*/  WARPSYNC.ALL ;  /* 0x0000000000007948 */ /* 0x000fea0003800000 */
[----:B------:R-:W4:Y:S01]  /*3e70*/  S2UR UR4, SR_CgaCtaId ;  /* 0x00000000000479c3 */ /* 0x000f220000008800 */
[----:B------:R-:W-:Y:S01]  /*3e80*/  UMOV UR17, 0x400 ;  /* 0x0000040000117882 */ /* 0x000fe20000000000 */
[----:B------:R-:W-:-:S06]  /*3e90*/  NOP ;  /* 0x0000000000007918 */ /* 0x000fcc0000000000 */
[----:B------:R-:W-:Y:S06]  /*3ea0*/  BAR.ARV 0x6, 0xa0 ;  /* 0x0182800000007b1d */ /* 0x000fec0000002000 */
[----:B------:R-:W1:Y:S01]  /*3eb0*/  LDCU UR6, c[0x0][0x38c] ;  /* 0x00007180ff0677ac */ /* 0x000e620008000800 */
[----:B------:R-:W-:Y:S01]  /*3ec0*/  LOP3.LUT R3, R3, 0xffff, RZ, 0xc0, !PT ;  /* 0x0000ffff03037812 */ /* 0x000fe200078ec0ff */
[----:B--2---:R-:W-:Y:S01]  /*3ed0*/  IMAD.MOV.U32 R9, RZ, RZ, 0x1 ;  /* 0x00000001ff097424 */ /* 0x004fe200078e00ff */
[----:B------:R-:W-:Y:S01]  /*3ee0*/  LOP3.LUT R2, R2, 0xffff, RZ, 0xc0, !PT ;  /* 0x0000ffff02027812 */ /* 0x000fe200078ec0ff */
[----:B------:R-:W-:Y:S01]  /*3ef0*/  IMAD.MOV.U32 R8, RZ, RZ, RZ ;  /* 0x000000ffff087224 */ /* 0x000fe200078e00ff */
[----:B------:R-:W-:Y:S01]  /*3f00*/  R2UR UR20, R3 ;  /* 0x00000000031472ca */ /* 0x000fe200000e0000 */
[----:B------:R-:W-:Y:S01]  /*3f10*/  UMOV UR24, URZ ;  /* 0x000000ff00187c82 */ /* 0x000fe20008000000 */
[----:B------:R-:W-:-:S02]  /*3f20*/  R2UR UR30, R2 ;  /* 0x00000000021e72ca */ /* 0x000fc400000e0000 */
[----:B------:R-:W-:Y:S01]  /*3f30*/  CS2R R2, SRZ ;  /* 0x0000000000027805 */ /* 0x000fe2000001ff00 */
[----:B------:R-:W-:Y:S01]  /*3f40*/  UMOV UR15, URZ ;  /* 0x000000ff000f7c82 */ /* 0x000fe20008000000 */
[----:B----4-:R-:W-:Y:S01]  /*3f50*/  ULEA UR17, UR4, UR17, 0x18 ;  /* 0x0000001104117291 */ /* 0x010fe2000f8ec0ff */
[----:B------:R-:W-:Y:S01]  /*3f60*/  UMOV UR14, URZ ;  /* 0x000000ff000e7c82 */ /* 0x000fe20008000000 */
[----:B------:R-:W-:Y:S02]  /*3f70*/  UISETP.NE.AND UP3, UPT, UR33, URZ, UPT ;  /* 0x000000ff2100728c */ /* 0x000fe4000bf65270 */
[----:B------:R-:W-:Y:S02]  /*3f80*/  UIADD3 UR5, UPT, UPT, UR17, 0x6400, URZ ;  /* 0x0000640011057890 */ /* 0x000fe4000fffe0ff */
[----:B------:R-:W-:-:S03]  /*3f90*/  UIADD3 UR4, UPT, UPT, UR17, 0x16400, URZ ;  /* 0x0001640011047890 */ /* 0x000fc6000fffe0ff */
[----:B---3--:R-:W2:Y:S01]  /*3fa0*/  LDS R0, [UR17+0x200] ;  /* 0x00020011ff007984 */ /* 0x008ea20008000800 */
[----:B-1----:R-:W-:Y:S02]  /*3fb0*/  UIADD3 UR6, UPT, UPT, UR6, 0x3f, URZ ;  /* 0x0000003f06067890 */ /* 0x002fe4000fffe0ff */
[----:B------:R-:W-:Y:S02]  /*3fc0*/  USHF.R.U32.HI UR5, URZ, 0x4, UR5 ;  /* 0x00000004ff057899 */ /* 0x000fe40008011605 */
[----:B------:R-:W-:Y:S02]  /*3fd0*/  USHF.R.S32.HI UR25, URZ, 0x1f, UR6 ;  /* 0x0000001fff197899 */ /* 0x000fe40008011406 */
[----:B------:R-:W-:Y:S02]  /*3fe0*/  USHF.R.U32.HI UR4, URZ, 0x4, UR4 ;  /* 0x00000004ff047899 */ /* 0x000fe40008011604 */
[----:B------:R-:W-:Y:S02]  /*3ff0*/  ULEA.HI UR25, UR25, UR6, URZ, 0x6 ;  /* 0x0000000619197291 */ /* 0x000fe4000f8f30ff */
[----:B------:R-:W-:-:S02]  /*4000*/  ULOP3.LUT UR5, UR5, 0x3fff, URZ, 0xc0, !UPT ;  /* 0x00003fff05057892 */ /* 0x000fc4000f8ec0ff */
[----:B------:R-:W-:Y:S02]  /*4010*/  USHF.R.S32.HI UR25, URZ, 0x6, UR25 ;  /* 0x00000006ff197899 */ /* 0x000fe40008011419 */
[----:B------:R-:W-:Y:S02]  /*4020*/  ULOP3.LUT UR22, UR4, 0x3fff, URZ, 0xc0, !UPT ;  /* 0x00003fff04167892 */ /* 0x000fe4000f8ec0ff */
[----:B------:R-:W-:Y:S02]  /*4030*/  UISETP.LT.AND UP0, UPT, UR25, 0x1, UPT ;  /* 0x000000011900788c */ /* 0x000fe4000bf01270 */
[----:B------:R-:W-:Y:S02]  /*4040*/  ULOP3.LUT UR21, UR5, 0x10000, URZ, 0xfc, !UPT ;  /* 0x0001000005157892 */ /* 0x000fe4000f8efcff */
[----:B------:R-:W-:Y:S02]  /*4050*/  ULOP3.LUT UR22, UR22, 0x10000, URZ, 0xfc, !UPT ;  /* 0x0001000016167892 */ /* 0x000fe4000f8efcff */
[----:B------:R-:W-:Y:S01]  /*4060*/  USEL UR31, UR25, 0x1, !UP0 ;  /* 0x00000001191f7887 */ /* 0x000fe2000c000000 */
[----:B------:R-:W-:Y:S01]  /*4070*/  UMOV UR28, 0x0 ;  /* 0x00000000001c7882 */ /* 0x000fe20000000000 */
[----:B------:R-:W-:Y:S01]  /*4080*/  UMOV UR29, 0x84004a0 ;  /* 0x084004a0001d7882 */ /* 0x000fe20000000000 */
[----:B------:R-:W-:Y:S01]  /*4090*/  UMOV UR26, 0x0 ;  /* 0x00000000001a7882 */ /* 0x000fe20000000000 */
[----:B------:R-:W-:Y:S01]  /*40a0*/  UMOV UR27, 0x84004a0 ;  /* 0x084004a0001b7882 */ /* 0x000fe20000000000 */
[----:B--2---:R-:W-:-:S15]  /*40b0*/  R2UR UR32, R0 ;  /* 0x00000000002072ca */ /* 0x004fde00000e0000 */
.L_x_87:
[C---:B------:R-:W-:Y:S02]  /*40c0*/  LEA R0, R8.reuse, UR17, 0x3 ;  /* 0x0000001108007c11 */ /* 0x040fe4000f8e18ff */
[----:B------:R-:W-:Y:S02]  /*40d0*/  SHF.L.U32 R4, R3, 0x1f, RZ ;  /* 0x0000001f03047819 */ /* 0x000fe400000006ff */
[----:B------:R-:W-:Y:S02]  /*40e0*/  LEA R5, R8, UR17, 0x4 ;  /* 0x0000001108057c11 */ /* 0x000fe4000f8e20ff */
[----:B------:R-:W1:Y:S02]  /*40f0*/  SYNCS.PHASECHK.TRANS64.TRYWAIT P0, [R0+URZ+0x150], R4 ;  /* 0x00015004000075a7 */ /* 0x000e6400080011ff */
[----:B-1-3--:R-:W-:Y:S05]  /*4100*/  @!P0 BRA `(.L_x_80) ;  /* 0x0000006c00e88947 */ /* 0x00afea0003800000 */
.L_x_198:
[----:B-1----:R-:W1:Y:S01]  /*4110*/  LDS.128 R4, [R5+0x1e0] ;  /* 0x0001e00005047984 */ /* 0x002e620000000c00 */
[----:B------:R-:W-:Y:S02]  /*4120*/  VIADD R0, R0, 0x160 ;  /* 0x0000016000007836 */ /* 0x000fe40000000000 */
[----:B------:R-:W-:Y:S01]  /*4130*/  VIADD R8, R8, 0x1 ;  /* 0x0000000108087836 */ /* 0x000fe20000000000 */
[----:B------:R-:W-:Y:S01]  /*4140*/  @!PT LDS RZ, [RZ] ;  /* 0x00000000fffff984 */ /* 0x000fe20000000800 */
[----:B------:R-:W-:Y:S01]  /*4150*/  @!PT LDS RZ, [RZ] ;  /* 0x00000000fffff984 */ /* 0x000fe20000000800 */
[----:B------:R-:W-:Y:S01]  /*4160*/  @!PT LDS RZ, [RZ] ;  /* 0x00000000fffff984 */ /* 0x000fe20000000800 */
[----:B------:R-:W-:Y:S01]  /*4170*/  @!PT LDS RZ, [RZ] ;  /* 0x00000000fffff984 */ /* 0x000fe20000000800 */
[----:B------:R2:W-:Y:S06]  /*4180*/  MEMBAR.ALL.CTA ;  /* 0x0000000000007992 */ /* 0x0005ec0000008000 */
[----:B--2---:R-:W2:Y:S01]  /*4190*/  FENCE.VIEW.ASYNC.S ;  /* 0x00000000000073c6 */ /* 0x004ea20000000000 */
[----:B------:R-:W-:-:S04]  /*41a0*/  PRMT R0, RZ, 0x654, R0 ;  /* 0x00000654ff007816 */ /* 0x000fc80000000000 */
[----:B--2---:R2:W-:Y:S01]  /*41b0*/  SYNCS.ARRIVE.TRANS64.RED.A1T0 RZ, [R0+URZ], RZ ;  /* 0x000000ff00ff79a7 */ /* 0x0045e200081004ff */
[----:B-1----:R-:W-:Y:S01]  /*41c0*/  LOP3.LUT P1, RZ, R6, 0x1, RZ, 0xc0, !PT ;  /* 0x0000000106ff7812 */ /* 0x002fe2000782c0ff */
[----:B--2---:R-:W-:-:S12]  /*41d0*/  BRA.U UP3, `(.L_x_81) ;  /* 0x0000000103e07547 */ /* 0x004fd8000b800000 */
[----:B------:R-:W1:Y:S01]  /*41e0*/  LDCU UR4, c[0x0][0x38c] ;  /* 0x00007180ff0477ac */ /* 0x000e620008000800 */
[----:B------:R-:W-:Y:S02]  /*41f0*/  PLOP3.LUT P2, PT, PT, PT, PT, 0x80, 0x8 ;  /* 0x000000000008781c */ /* 0x000fe40003f4f070 */
[----:B------:R-:W-:Y:S01]  /*4200*/  SHF.L.U32 R4, R9, 0x1f, RZ ;  /* 0x0000001f09047819 */ /* 0x000fe200000006ff */
[----:B------:R-:W-:Y:S02]  /*4210*/  ULEA UR23, UR24, UR17, 0x3 ;  /* 0x0000001118177291 */ /* 0x000fe4000f8e18ff */
[----:B------:R-:W-:Y:S02]  /*4220*/  ULEA UR18, UR24, UR32, 0x7 ;  /* 0x0000002018127291 */ /* 0x000fe4000f8e38ff */
[----:B-1----:R-:W-:-:S06]  /*4230*/  UISETP.GE.AND UP0, UPT, UR4, 0x1, UPT ;  /* 0x000000010400788c */ /* 0x002fcc000bf06270 */
[----:B------:R-:W-:-:S05]  /*4240*/  PLOP3.LUT P0, PT, PT, PT, UP0, 0x80, 0x8 ;  /* 0x000000000008781c */ /* 0x000fca0003f0f008 */
[----:B------:R-:W-:-:S08]  /*4250*/  @UP0 ULEA UR4, UR15, UR17, 0x3 ;  /* 0x000000110f040291 */ /* 0x000fd0000f8e18ff */
[----:B------:R-:W-:-:S04]  /*4260*/  @P0 SHF.L.U32 R0, R2, 0x1f, RZ ;  /* 0x0000001f02000819 */ /* 0x000fc800000006ff */
[----:B------:R1:W2:Y:S01]  /*4270*/  @P0 SYNCS.PHASECHK.TRANS64.TRYWAIT P2, [UR4], R0 ;  /* 0x00000000ff0005a7 */ /* 0x0002a20008041104 */
[----:B------:R-:W3:Y:S02]  /*4280*/  SYNCS.PHASECHK.TRANS64.TRYWAIT P0, [UR23+0x190], R4 ;  /* 0x00019004ff0075a7 */ /* 0x000ee40008001117 */
[----:B-123--:R-:W-:Y:S05]  /*4290*/  @!P0 BRA `(.L_x_82) ;  /* 0x0000006c00988947 */ /* 0x00efea0003800000 */
.L_x_200:
[----:B------:R-:W-:Y:S01]  /*42a0*/  UMOV UR19, UR14 ;  /* 0x0000000e00137c82 */ /* 0x000fe20008000000 */
[----:B------:R-:W-:Y:S05]  /*42b0*/  BRA.U !UP0, `(.L_x_83) ;  /* 0x0000000108987547 */ /* 0x000fea000b800000 */
[----:B------:R-:W-:Y:S02]  /*42c0*/  UIADD3 UR19, UPT, UPT, UR31, UR14, URZ ;  /* 0x0000000e1f137290 */ /* 0x000fe4000fffe0ff */
[----:B------:R-:W-:Y:S01]  /*42d0*/  UPLOP3.LUT UP2, UPT, UPT, UPT, UPT, 0x40, 0x4 ;  /* 0x000000000004789c */ /* 0x000fe20003f4e870 */
[----:B------:R-:W-:Y:S01]  /*42e0*/  UMOV UR16, UR25 ;  /* 0x0000001900107c82 */ /* 0x000fe20008000000 */
[----:B------:R-:W-:-:S09]  /*42f0*/  UMOV UR6, UR15 ;  /* 0x0000000f00067c82 */ /* 0x000fd20008000000 */
.L_x_86:
[----:B--2---:R-:W-:Y:S01]  /*4300*/  ULEA UR5, UR6, UR17, 0x3 ;  /* 0x0000001106057291 */ /* 0x004fe2000f8e18ff */
[----:B---3--:R-:W-:Y:S11]  /*4310*/  @P2 BRA `(.L_x_84) ;  /* 0x00000000000c2947 */ /* 0x008ff60003800000 */
[----:B-1----:R-:W-:Y:S04]  /*4320*/  SHF.L.U32 R4, R2, 0x1f, RZ ;  /* 0x0000001f02047819 */ /* 0x002fe800000006ff */
[----:B------:R-:W1:Y:S02]  /*4330*/  SYNCS.PHASECHK.TRANS64.TRYWAIT P0, [UR5], R4 ;  /* 0x00000004ff0075a7 */ /* 0x000e640008001105 */
[----:B-1----:R-:W-:Y:S05]  /*4340*/  @!P0 BRA `(.L_x_85) ;  /* 0x0000006c00848947 */ /* 0x002fea0003800000 */
.L_x_84:
[----:B------:R-:W-:Y:S01]  /*4350*/  UISETP.NE.AND UP0, UPT, UR16, 0x1, UPT ;  /* 0x000000011000788c */ /* 0x000fe2000bf05270 */
[----:B------:R-:W-:Y:S01]  /*4360*/  PLOP3.LUT P2, PT, PT, PT, PT, 0x80, 0x8 ;  /* 0x000000000008781c */ /* 0x000fe20003f4f070 */
[----:B------:R-:W-:Y:S02]  /*4370*/  UIADD3 UR4, UPT, UPT, UR6, 0x1, URZ ;  /* 0x0000000106047890 */ /* 0x000fe4000fffe0ff */
[----:B------:R-:W-:Y:S02]  /*4380*/  ULEA UR12, UR6, UR22, 0x9 ;  /* 0x00000016060c7291 */ /* 0x000fe4000f8e48ff */
[----:B------:R-:W-:Y:S01]  /*4390*/  UISETP.NE.AND UP1, UPT, UR4, 0x10, UPT ;  /* 0x000000100400788c */ /* 0x000fe2000bf25270 */
[----:B------:R-:W-:Y:S01]  /*43a0*/  PLOP3.LUT P0, PT, PT, PT, UP0, 0x80, 0x8 ;  /* 0x000000000008781c */ /* 0x000fe20003f0f008 */
[----:B------:R-:W-:Y:S02]  /*43b0*/  UIADD3 UR10, UPT, UPT, UR12, 0x2, URZ ;  /* 0x000000020c0a7890 */ /* 0x000fe4000fffe0ff */
[----:B------:R-:W-:Y:S02]  /*43c0*/  USEL UR7, URZ, 0x1, UP1 ;  /* 0x00000001ff077887 */ /* 0x000fe40008800000 */
[----:B------:R-:W-:Y:S02]  /*43d0*/  USEL UR15, UR4, URZ, UP1 ;  /* 0x000000ff040f7287 */ /* 0x000fe40008800000 */
[----:B------:R-:W-:Y:S02]  /*43e0*/  UIADD3 UR14, UPT, UPT, UR14, 0x1, URZ ;  /* 0x000000010e0e7890 */ /* 0x000fe4000fffe0ff */
[----:B------:R-:W-:Y:S01]  /*43f0*/  @UP0 ULEA UR4, UR15, UR17, 0x3 ;  /* 0x000000110f040291 */ /* 0x000fe2000f8e18ff */
[----:B------:R-:W-:Y:S01]  /*4400*/  LOP3.LUT R2, R2, UR7, RZ, 0x3c, !PT ;  /* 0x0000000702027c12 */ /* 0x000fe2000f8e3cff */
[----:B------:R-:W-:Y:S01]  /*4410*/  UIADD3 UR7, UPT, UPT, UR5, 0x80, URZ ;  /* 0x0000008005077890 */ /* 0x000fe2000fffe0ff */
[----:B------:R-:W-:Y:S02]  /*4420*/  UMOV UR13, 0x80004020 ;  /* 0x80004020000d7882 */ /* 0x000fe40000000000 */
[----:B-1----:R-:W-:Y:S01]  /*4430*/  @P0 SHF.L.U32 R0, R2, 0x1f, RZ ;  /* 0x0000001f02000819 */ /* 0x002fe200000006ff */
[----:B------:R-:W-:Y:S01]  /*4440*/  UMOV UR5, 0x80004020 ;  /* 0x8000402000057882 */ /* 0x000fe20000000000 */
[----:B------:R-:W-:Y:S01]  /*4450*/  UMOV UR11, 0x80004020 ;  /* 0x80004020000b7882 */ /* 0x000fe20000000000 */
[----:B------:R-:W-:Y:S01]  /*4460*/  UMOV UR9, 0x80004020 ;  /* 0x8000402000097882 */ /* 0x000fe20000000000 */
[----:B------:R2:W3:Y:S01]  /*4470*/  @P0 SYNCS.PHASECHK.TRANS64.TRYWAIT P2, [UR4], R0 ;  /* 0x00000000ff0005a7 */ /* 0x0004e20008041104 */
[----:B------:R-:W-:Y:S02]  /*4480*/  ULEA UR4, UR6, UR21, 0x8 ;  /* 0x0000001506047291 */ /* 0x000fe4000f8e40ff */
[----:B------:R-:W-:Y:S02]  /*4490*/  UISETP.NE.AND UP0, UPT, UR14, UR19, UPT ;  /* 0x000000130e00728c */ /* 0x000fe4000bf05270 */
[----:B------:R-:W-:Y:S02]  /*44a0*/  UIADD3 UR8, UPT, UPT, UR4, 0x2, URZ ;  /* 0x0000000204087890 */ /* 0x000fe4000fffe0ff */
[----:B------:R-:W-:Y:S01]  /*44b0*/  UIADD3 UR16, UPT, UPT, UR16, -0x1, URZ ;  /* 0xffffffff10107890 */ /* 0x000fe2000fffe0ff */
[----:B------:R-:W-:Y:S02]  /*44c0*/  UMOV UR6, UR15 ;  /* 0x0000000f00067c82 */ /* 0x000fe40008000000 */
[----:B------:R2:W-:Y:S01]  /*44d0*/  UTCIMMA.2CTA gdesc[UR4], gdesc[UR12], tmem[UR18], tmem[UR28], idesc[UR29], UP2 ;  /* 0x00ff1c0c040075ea */ /* 0x0005e20009200112 */
[----:B------:R-:W-:Y:S03]  /*44e0*/  UPLOP3.LUT UP2, UPT, UPT, UPT, UPT, 0x80, 0x8 ;  /* 0x000000000008789c */ /* 0x000fe60003f4f070 */
[----:B------:R2:W-:Y:S01]  /*44f0*/  UTCIMMA.2CTA gdesc[UR8], gdesc[UR10], tmem[UR18], tmem[UR26], idesc[UR27], UPT ;  /* 0x00ff1a0a080075ea */ /* 0x0005e2000ba00112 */
[----:B------:R2:W-:Y:S01]  /*4500*/  UTCBAR.2CTA.MULTICAST [UR7], URZ, UR20 ;  /* 0x000000ff070073e9 */ /* 0x0005e20008200814 */
[----:B------:R-:W-:Y:S06]  /*4510*/  BRA.U UP0, `(.L_x_86) ;  /* 0xfffffffd00787547 */ /* 0x000fec000b83ffff */
.L_x_83:
[----:B--2---:R-:W-:Y:S01]  /*4520*/  UIADD3 UR4, UPT, UPT, UR23, 0x170, URZ ;  /* 0x0000017017047890 */ /* 0x004fe2000fffe0ff */
[----:B------:R-:W-:-:S08]  /*4530*/  UMOV UR14, UR19 ;  /* 0x00000013000e7c82 */ /* 0x000fd00008000000 */
[----:B------:R2:W-:Y:S01]  /*4540*/  UTCBAR.2CTA.MULTICAST [UR4], URZ, UR30 ;  /* 0x000000ff040073e9 */ /* 0x0005e2000820081e */
[----:B------:R-:W-:Y:S02]  /*4550*/  NOP ;  /* 0x0000000000007918 */ /* 0x000fe40000000000 */
.L_x_81:
[----:B--2---:R-:W-:Y:S01]  /*4560*/  UIADD3 UR4, UPT, UPT, UR24, 0x1, URZ ;  /* 0x0000000118047890 */ /* 0x004fe2000fffe0ff */
[----:B------:R-:W-:-:S03]  /*4570*/  ISETP.NE.AND P0, PT, R8, 0x2, PT ;  /* 0x000000020800780c */ /* 0x000fc60003f05270 */
[----:B------:R-:W-:Y:S01]  /*4580*/  UISETP.NE.AND UP0, UPT, UR4, 0x4, UPT ;  /* 0x000000040400788c */ /* 0x000fe2000bf05270 */
[----:B-1----:R-:W-:Y:S02]  /*4590*/  SEL R0, RZ, 0x1, P0 ;  /* 0x00000001ff007807 */ /* 0x002fe40000000000 */
[----:B------:R-:W-:Y:S01]  /*45a0*/  SEL R8, R8, RZ, P0 ;  /* 0x000000ff08087207 */ /* 0x000fe20000000000 */
[----:B------:R-:W-:Y:S01]  /*45b0*/  USEL UR5, URZ, 0x1, UP0 ;  /* 0x00000001ff057887 */ /* 0x000fe20008000000 */
[----:B------:R-:W-:Y:S01]  /*45c0*/  LOP3.LUT R3, R3, R0, RZ, 0x3c, !PT ;  /* 0x0000000003037212 */ /* 0x000fe200078e3cff */
[----:B------:R-:W-:-:S04]  /*45d0*/  USEL UR24, UR4, URZ, UP0 ;  /* 0x000000ff04187287 */ /* 0x000fc80008000000 */
[----:B------:R-:W-:Y:S01]  /*45e0*/  LOP3.LUT R9, R9, UR5, RZ, 0x3c, !PT ;  /* 0x0000000509097c12 */ /* 0x000fe2000f8e3cff */
[----:B------:R-:W-:Y:S07]  /*45f0*/  @P1 BRA `(.L_x_87) ;  /* 0xfffffff800b01947 */ /* 0x000fee000383ffff */
[----:B------:R-:W1:Y:S01]  /*4600*/  S2UR UR8, SR_CgaCtaId ;  /* 0x00000000000879c3 */ /* 0x000e620000008800 */
[----:B------:R-:W-:Y:S01]  /*4610*/  ELECT P0, URZ, PT ;  /* 0x0000000000ff782f */ /* 0x000fe20003800000 */
[----:B------:R-:W-:Y:S01]  /*4620*/  HFMA2 R0, -RZ, RZ, 0, 5.9604644775390625e-08 ;  /* 0x00000001ff007431 */ /* 0x000fe200000001ff */
[----:B------:R-:W-:-:S05]  /*4630*/  UMOV UR4, 0x40 ;  /* 0x0000004000047882 */ /* 0x000fca0000000000 */
[----:B------:R-:W-:Y:S01]  /*4640*/  UVIRTCOUNT.DEALLOC.SMPOOL 0x80 ;  /* 0x000000800000784c */ /* 0x000fe20000000000 */
[----:B------:R-:W-:Y:S02]  /*4650*/  UISETP.NE.AND UP1, UPT, UR33, URZ, UPT ;  /* 0x000000ff2100728c */ /* 0x000fe4000bf25270 */
[----:B-1----:R-:W-:-:S09]  /*4660*/  ULEA UR8, UR8, UR4, 0x18 ;  /* 0x0000000408087291 */ /* 0x002fd2000f8ec0ff */
[----:B------:R1:W-:Y:S01]  /*4670*/  @P0 STS.U8 [UR8+0x1c], R0 ;  /* 0x00001c00ff000988 */ /* 0x0003e20008000008 */
[----:B------:R-:W-:Y:S05]  /*4680*/  BRA.U UP1, `(.L_x_88) ;  /* 0x0000000101a07547 */ /* 0x000fea000b800000 */
[----:B------:R-:W-:Y:S01]  /*4690*/  UIADD3 UR7, UPT, UPT, UR17, 0x190, URZ ;  /* 0x0000019011077890 */ /* 0x000fe2000fffe0ff */
[----:B------:R-:W-:-:S03]  /*46a0*/  SHF.L.U32 R2, R9, 0x1f, RZ ;  /* 0x0000001f09027819 */ /* 0x000fc600000006ff */
[----:B------:R-:W-:-:S09]  /*46b0*/  ULEA UR4, UR24, UR7, 0x3 ;  /* 0x0000000718047291 */ /* 0x000fd2000f8e18ff */
[----:B------:R-:W2:Y:S02]  /*46c0*/  SYNCS.PHASECHK.TRANS64.TRYWAIT P0, [UR4], R2 ;  /* 0x00000002ff0075a7 */ /* 0x000ea40008001104 */
[----:B--2---:R-:W-:Y:S05]  /*46d0*/  @!P0 BRA `(.L_x_89) ;  /* 0x0000006800b88947 */ /* 0x004fea0003800000 */
.L_x_203:
        /* <DEDUP_REMOVED lines=9> */
.L_x_205:
        /* <DEDUP_REMOVED lines=9> */
.L_x_207:
[----:B------:R-:W-:-:S04]  /*4800*/  UIADD3 UR4, UPT, UPT, UR4, 0x1, URZ ;  /* 0x0000000104047890 */ /* 0x000fc8000fffe0ff */
[----:B------:R-:W-:-:S04]  /*4810*/  UISETP.NE.AND UP0, UPT, UR4, 0x4, UPT ;  /* 0x000000040400788c */ /* 0x000fc8000bf05270 */
[----:B------:R-:W-:Y:S02]  /*4820*/  USEL UR5, URZ, 0x1, UP0 ;  /* 0x00000001ff057887 */ /* 0x000fe40008000000 */
[----:B------:R-:W-:-:S04]  /*4830*/  USEL UR4, UR4, URZ, UP0 ;  /* 0x000000ff04047287 */ /* 0x000fc80008000000 */
[----:B------:R-:W-:Y:S01]  /*4840*/  ULEA UR4, UR4, UR7, 0x3 ;  /* 0x0000000704047291 */ /* 0x000fe2000f8e18ff */
[----:B------:R-:W-:-:S04]  /*4850*/  LOP3.LUT R2, R2, UR5, RZ, 0x3c, !PT ;  /* 0x0000000502027c12 */ /* 0x000fc8000f8e3cff */
[----:B------:R-:W-:Y:S01]  /*4860*/  SHF.L.U32 R2, R2, 0x1f, RZ ;  /* 0x0000001f02027819 */ /* 0x000fe200000006ff */
[----:B-1----:R-:W-:-:S04]  /*4870*/  IMAD.U32 R0, RZ, RZ, UR4 ;  /* 0x00000004ff007e24 */ /* 0x002fc8000f8e00ff */
[----:B------:R1:W2:Y:S03]  /*4880*/  SYNCS.PHASECHK.TRANS64.TRYWAIT P0, [R0+URZ], R2 ;  /* 0x00000002000075a7 */ /* 0x0002a600080011ff */
[----:B--2---:R-:W-:Y:S05]  /*4890*/  @!P0 NANOSLEEP.SYNCS 0x989680 ;  /* 0x009896800000895d */ /* 0x004fea0003900000 */
[----:B------:R-:W2:Y:S02]  /*48a0*/  @!P0 SYNCS.PHASECHK.TRANS64 P0, [R0+URZ], R2 ;  /* 0x00000002000085a7 */ /* 0x000ea400080010ff */
[----:B--2---:R-:W-:Y:S05]  /*48b0*/  @P0 BRA `(.L_x_92) ;  /* 0x0000000000200947 */ /* 0x004fea0003800000 */
.L_x_93:
[----:B--2---:R2:W4:Y:S02]  /*48c0*/  SYNCS.PHASECHK.TRANS64.TRYWAIT P0, [R0+URZ], R2 ;  /* 0x00000002000075a7 */ /* 0x00452400080011ff */
[----:B----4-:R-:W-:Y:S05]  /*48d0*/  @!P0 NANOSLEEP.SYNCS 0x989680 ;  /* 0x009896800000895d */ /* 0x010fea0003900000 */
[----:B------:R-:W4:Y:S02]  /*48e0*/  @!P0 SYNCS.PHASECHK.TRANS64 P0, [R0+URZ], R2 ;  /* 0x00000002000085a7 */ /* 0x000f2400080010ff */
[----:B----4-:R-:W-:Y:S05]  /*48f0*/  @!P0 BRA `(.L_x_93) ;  /* 0xfffffffc00f08947 */ /* 0x010fea000383ffff */
[----:B------:R-:W-:Y:S05]  /*4900*/  BRA `(.L_x_92) ;  /* 0x00000000000c7947 */ /* 0x000fea0003800000 */
.L_x_88:
[----:B------:R-:W-:-:S04]  /*4910*/  UIADD3 UR4, UPT, UPT, UR17, 0x1d0, URZ ;  /* 0x000001d011047890 */ /* 0x000fc8000fffe0ff */
[----:B------:R-:W-:-:S09]  /*4920*/  UPRMT UR4, UR34, 0x654, UR4 ;  /* 0x0000065422047896 */ /* 0x000fd20008000004 */
[----:B------:R-:W-:Y:S03]  /*4930*/  SYNCS.ARRIVE.TRANS64.RED.A1T0 RZ, [UR4], RZ ;  /* 0x000000ffffff79a7 */ /* 0x000fe60008100404 */
.L_x_92:
[----:B-12---:R-:W-:Y:S01]  /*4940*/  SHF.L.U32 R2, RZ, 0x1f, RZ ;  /* 0x0000001fff027819 */ /* 0x006fe200000006ff */
[----:B------:R-:W-:Y:S01]  /*4950*/  UIADD3 UR4, UPT, UPT, UR17, 0x1d0, URZ ;  /* 0x000001d011047890 */ /* 0x000fe2000fffe0ff */
[----:B------:R-:W-:Y:S02]  /*4960*/  PLOP3.LUT P0, PT, PT, PT, UP1, 0x80, 0x8 ;  /* 0x000000000008781c */ /* 0x000fe40003f0f018 */
[----:B------:R-:W1:Y:S02]  /*4970*/  SYNCS.PHASECHK.TRANS64.TRYWAIT P1, [UR17+0x1d0], R2 ;  /* 0x0001d002ff0075a7 */ /* 0x000e640008021111 */
[----:B-1----:R-:W-:Y:S09]  /*4980*/  @!P1 BRA `(.L_x_94) ;  /* 0x0000006800549947 */ /* 0x002ff20003800000 */
.L_x_209:
[----:B------:R-:W-:Y:S01]  /*4990*/  @!UP1 UPRMT UR4, UR34, 0x654, UR4 ;  /* 0x0000065422049896 */ /* 0x000fe20008000004 */
[----:B------:R-:W-:Y:S01]  /*49a0*/  UMOV UR5, 0xffff ;  /* 0x0000ffff00057882 */ /* 0x000fe20000000000 */
[----:B------:R-:W-:-:S07]  /*49b0*/  UMOV UR6, 0x1 ;  /* 0x0000000100067882 */ /* 0x000fce0000000000 */
[----:B------:R-:W-:Y:S01]  /*49c0*/  @!P0 SYNCS.ARRIVE.TRANS64.RED.A1T0 RZ, [UR4], RZ ;  /* 0x000000ffffff89a7 */ /* 0x000fe20008100404 */
[----:B------:R-:W-:Y:S01]  /*49d0*/  NOP ;  /* 0x0000000000007918 */ /* 0x000fe20000000000 */
[----:B-1----:R-:W1:Y:S01]  /*49e0*/  LDS R0, [UR8+0x14] ;  /* 0x00001408ff007984 */ /* 0x002e620008000800 */
[----:B------:R-:W-:-:S04]  /*49f0*/  ULOP3.LUT UR4, UR32, 0xffff, URZ, 0xc0, !UPT ;  /* 0x0000ffff20047892 */ /* 0x000fc8000f8ec0ff */
[----:B------:R-:W-:-:S04]  /*4a00*/  USHF.R.U32.HI UR4, URZ, 0x5, UR4 ;  /* 0x00000005ff047899 */ /* 0x000fc80008011604 */
[----:B------:R-:W-:Y:S02]  /*4a10*/  USHF.L.U32 UR5, UR5, UR4, URZ ;  /* 0x0000000405057299 */ /* 0x000fe400080006ff */
[----:B------:R-:W-:-:S04]  /*4a20*/  USHF.L.U32 UR4, UR6, UR4, URZ ;  /* 0x0000000406047299 */ /* 0x000fc800080006ff */
[----:B-1----:R-:W-:-:S04]  /*4a30*/  LOP3.LUT R0, R0, UR5, RZ, 0xc0, !PT ;  /* 0x0000000500007c12 */ /* 0x002fc8000f8ec0ff */
[----:B------:R-:W-:-:S13]  /*4a40*/  ISETP.NE.AND P0, PT, R0, UR5, PT ;  /* 0x0000000500007c0c */ /* 0x000fda000bf05270 */
[----:B------:R-:W-:Y:S05]  /*4a50*/  @P0 BRA `(.L_x_95) ;  /* 0x0000000000580947 */ /* 0x000fea0003800000 */
[----:B------:R-:W1:Y:S02]  /*4a60*/  LDS R0, [UR8+0x18] ;  /* 0x00001808ff007984 */ /* 0x000e640008000800 */
[----:B-1----:R-:W-:-:S04]  /*4a70*/  LOP3.LUT R0, R0, UR4, RZ, 0xc0, !PT ;  /* 0x0000000400007c12 */ /* 0x002fc8000f8ec0ff */
[----:B------:R-:W-:-:S13]  /*4a80*/  ISETP.NE.AND P0, PT, R0, UR4, PT ;  /* 0x0000000400007c0c */ /* 0x000fda000bf05270 */
[----:B------:R-:W-:Y:S05]  /*4a90*/  @P0 BRA `(.L_x_96) ;  /* 0x00000000003c0947 */ /* 0x000fea0003800000 */
[----:B------:R-:W1:Y:S01]  /*4aa0*/  S2R R2, SR_LANEID ;  /* 0x0000000000027919 */ /* 0x000e620000000000 */
[----:B------:R-:W-:-:S06]  /*4ab0*/  ULOP3.LUT UR5, URZ, UR5, URZ, 0x33, !UPT ;  /* 0x00000005ff057292 */ /* 0x000fcc000f8e33ff */
[----:B------:R-:W-:-:S04]  /*4ac0*/  IMAD.U32 R0, RZ, RZ, UR5 ;  /* 0x00000005ff007e24 */ /* 0x000fc8000f8e00ff */
[----:B------:R2:W4:Y:S02]  /*4ad0*/  REDUX UR7, R0 ;  /* 0x00000000000773c4 */ /* 0x0005240000000000 */
[----:B------:R1:W-:Y:S01]  /*4ae0*/  UTCATOMSWS.AND URZ, UR5 ;  /* 0x0000000500ff79e3 */ /* 0x0003e20008000000 */
[----:B--2---:R-:W-:Y:S01]  /*4af0*/  LOP3.LUT R0, RZ, UR4, RZ, 0x33, !PT ;  /* 0x00000004ff007c12 */ /* 0x004fe2000f8e33ff */
[----:B------:R-:W-:Y:S02]  /*4b00*/  VOTEU.ANY UR4, UPT, PT ;  /* 0x0000000000047886 */ /* 0x000fe400038e0100 */
[----:B------:R-:W-:Y:S02]  /*4b10*/  UFLO.U32 UR4, UR4 ;  /* 0x00000004000472bd */ /* 0x000fe400080e0000 */
[----:B------:R-:W2:Y:S04]  /*4b20*/  REDUX UR6, R0 ;  /* 0x00000000000673c4 */ /* 0x000ea80000000000 */
[----:B-1----:R-:W-:-:S02]  /*4b30*/  ISETP.EQ.U32.AND P0, PT, R2, UR4, PT ;  /* 0x0000000402007c0c */ /* 0x002fc4000bf02070 */
[----:B----4-:R-:W-:-:S11]  /*4b40*/  MOV R2, UR7 ;  /* 0x0000000700027c02 */ /* 0x010fd60008000f00 */
[----:B------:R1:W-:Y:S01]  /*4b50*/  @P0 ATOMS.AND RZ, [UR8+0x14], R2 ;  /* 0x00001402ffff098c */ /* 0x0003e2000a800008 */
[----:B--2---:R-:W-:-:S05]  /*4b60*/  IMAD.U32 R0, RZ, RZ, UR6 ;  /* 0x00000006ff007e24 */ /* 0x004fca000f8e00ff */
[----:B------:R1:W-:Y:S01]  /*4b70*/  @P0 ATOMS.AND RZ, [UR8+0x18], R0 ;  /* 0x00001800ffff098c */ /* 0x0003e2000a800008 */
[----:B------:R-:W-:Y:S05]  /*4b80*/  BRA `(.L_x_97) ;  /* 0x0000000000147947 */ /* 0x000fea0003800000 */
.L_x_96:
[----:B------:R-:W-:Y:S02]  /*4b90*/  MOV R2, 0x4bb0 ;  /* 0x00004bb000027802 */ /* 0x000fe40000000f00 */
[----:B---3-5:R-:W-:Y:S05]  /*4ba0*/  CALL.REL.NOINC `($__internal_0_$__cuda_sm10x_tcgen05_guardrail_trap_col_being_dealloced_not_returned_by_alloc) ;  /* 0x0000006c00307944 */ /* 0x028fea0003c00000 */
[----:B------:R-:W-:Y:S05]  /*4bb0*/  BRA `(.L_x_97) ;  /* 0x0000000000087947 */ /* 0x000fea0003800000 */
.L_x_95:
[----:B------:R-:W-:Y:S02]  /*4bc0*/  MOV R2, 0x4be0 ;  /* 0x00004be000027802 */ /* 0x000fe40000000f00 */
[----:B---3-5:R-:W-:Y:S05]  /*4bd0*/  CALL.REL.NOINC `($__internal_2_$__cuda_sm10x_tcgen05_guardrail_trap_unallocated_columns_being_dealloced) ;  /* 0x0000006c003c7944 */ /* 0x028fea0003c00000 */
.L_x_97:
[----:B------:R-:W-:Y:S01]  /*4be0*/  NOP ;  /* 0x0000000000007918 */ /* 0x000fe20000000000 */
[----:B------:R-:W-:Y:S05]  /*4bf0*/  EXIT ;  /* 0x000000000000794d */ /* 0x000fea0003800000 */
.L_x_68:
[----:B------:R-:W-:-:S09]  /*4c00*/  UISETP.NE.OR UP0, UPT, UR25, 0x3, !UP4 ;  /* 0x000000031900788c */ /* 0x000fd2000e705670 */
[----:B------:R-:W-:Y:S05]  /*4c10*/  BRA.U UP0, `(.L_x_98) ;  /* 0x0000001100b87547 */ /* 0x000fea000b800000 */
[----:B------:R-:W2:Y:S01]  /*4c20*/  LDCU UR37, c[0x0][0x370] ;  /* 0x00006e00ff2577ac */ /* 0x000ea20008000800 */
[----:B------:R-:W3:Y:S01]  /*4c30*/  LDC.64 R16, c[0x0][0x348] ;  /* 0x0000d200ff107b82 */ /* 0x000ee20000000a00 */
[----:B------:R-:W-:Y:S02]  /*4c40*/  HFMA2 R13, -RZ, RZ, 0, 0 ;  /* 0x00000000ff0d7431 */ /* 0x000fe400000001ff */
[----:B------:R-:W-:Y:S01]  /*4c50*/  IMAD.MOV.U32 R15, RZ, RZ, 0x1 ;  /* 0x00000001ff0f7424 */ /* 0x000fe200078e00ff */
[----:B------:R-:W2:Y:S01]  /*4c60*/  LDCU.128 UR48, c[0x0][0xb10] ;  /* 0x00016200ff3077ac */ /* 0x000ea20008000c00 */
[----:B------:R-:W-:Y:S01]  /*4c70*/  IMAD.MOV.U32 R14, RZ, RZ, RZ ;  /* 0x000000ffff0e7224 */ /* 0x000fe200078e00ff */
[----:B------:R-:W-:Y:S01]  /*4c80*/  MOV R7, 0x1000 ;  /* 0x0000100000077802 */ /* 0x000fe20000000f00 */
[----:B------:R-:W4:Y:S01]  /*4c90*/  LDCU UR31, c[0x0][0x374] ;  /* 0x00006e80ff1f77ac */ /* 0x000f220008000800 */
[----:B------:R-:W1:Y:S01]  /*4ca0*/  LDC.64 R2, c[0x0][0x888] ;  /* 0x00022200ff027b82 */ /* 0x000e620000000a00 */
[----:B------:R-:W4:Y:S01]  /*4cb0*/  LDCU UR15, c[0x0][0xb0c] ;  /* 0x00016180ff0f77ac */ /* 0x000f220008000800 */
[----:B------:R-:W3:Y:S06]  /*4cc0*/  LDCU UR53, c[0x0][0xb20] ;  /* 0x00016400ff3577ac */ /* 0x000eec0008000800 */
[----:B------:R-:W1:Y:S01]  /*4cd0*/  LDC.64 R4, c[0x0][0x890] ;  /* 0x00022400ff047b82 */ /* 0x000e620000000a00 */
[----:B------:R-:W3:Y:S01]  /*4ce0*/  LDCU UR4, c[0x0][0xb30] ;  /* 0x00016600ff0477ac */ /* 0x000ee20008000800 */
[----:B------:R-:W-:Y:S01]  /*4cf0*/  UMOV UR21, 0x400 ;  /* 0x0000040000157882 */ /* 0x000fe20000000000 */
[----:B--2---:R-:W-:-:S02]  /*4d00*/  UIMAD.WIDE.U32 UR6, UR37, UR48, URZ ;  /* 0x00000030250672a5 */ /* 0x004fc4000f8e00ff */
[----:B----4-:R-:W-:Y:S02]  /*4d10*/  UIMAD.WIDE.U32 UR8, UR31, UR51, URZ ;  /* 0x000000331f0872a5 */ /* 0x010fe4000f8e00ff */
[----:B------:R-:W-:Y:S02]  /*4d20*/  ULEA UR21, UR46, UR21, 0x18 ;  /* 0x000000152e157291 */ /* 0x000fe4000f8ec0ff */
[----:B------:R-:W-:Y:S02]  /*4d30*/  UPLOP3.LUT UP2, UPT, UPT, UPT, UPT, 0x40, 0x4 ;  /* 0x000000000004789c */ /* 0x000fe40003f4e870 */
[----:B------:R-:W-:Y:S01]  /*4d40*/  UIADD3 UR38, UPT, UPT, UR21, 0x118, URZ ;  /* 0x0000011815267890 */ /* 0x000fe2000fffe0ff */
[----:B------:R-:W-:Y:S01]  /*4d50*/  UMOV UR6, UR7 ;  /* 0x0000000700067c82 */ /* 0x000fe20008000000 */
[----:B------:R-:W-:Y:S01]  /*4d60*/  UMOV UR39, UR9 ;  /* 0x0000000900277c82 */ /* 0x000fe20008000000 */
[----:B------:R-:W-:Y:S02]  /*4d70*/  UISETP.GE.AND UP0, UPT, UR45, 0x1, UPT ;  /* 0x000000012d00788c */ /* 0x000fe4000bf06270 */
[----:B------:R-:W-:Y:S01]  /*4d80*/  UISETP.NE.AND UP4, UPT, UR45, 0x1, UPT ;  /* 0x000000012d00788c */ /* 0x000fe2000bf85270 */
[----:B------:R-:W2:Y:S01]  /*4d90*/  LDCU.64 UR22, c[0x0][0xb28] ;  /* 0x00016500ff1677ac */ /* 0x000ea20008000a00 */
[----:B------:R-:W-:-:S02]  /*4da0*/  UISETP.NE.AND UP6, UPT, UR15, 0x1, UPT ;  /* 0x000000010f00788c */ /* 0x000fc4000bfc5270 */
[----:B------:R-:W-:Y:S02]  /*4db0*/  UISETP.NE.AND UP5, UPT, UR50, 0x1, UPT ;  /* 0x000000013200788c */ /* 0x000fe4000bfa5270 */
[----:B------:R-:W-:Y:S02]  /*4dc0*/  UIADD3 UR41, UPT, UPT, UR21, 0x100, URZ ;  /* 0x0000010015297890 */ /* 0x000fe4000fffe0ff */
[----:B------:R-:W-:Y:S02]  /*4dd0*/  UIADD3 UR33, UPT, UPT, UR21, 0x108, URZ ;  /* 0x0000010815217890 */ /* 0x000fe4000fffe0ff */
[----:B------:R-:W-:Y:S02]  /*4de0*/  UIADD3 UR25, UPT, UPT, UR21, 0x110, URZ ;  /* 0x0000011015197890 */ /* 0x000fe4000fffe0ff */
[----:B------:R-:W-:Y:S02]  /*4df0*/  UPRMT UR38, UR46, 0x654, UR38 ;  /* 0x000006542e267896 */ /* 0x000fe40008000026 */
[----:B------:R-:W-:-:S02]  /*4e00*/  USHF.R.U32.HI UR47, URZ, UR49, UR6 ;  /* 0x00000031ff2f7299 */ /* 0x000fc40008011606 */
[----:B---3--:R-:W-:Y:S02]  /*4e10*/  USHF.R.U32.HI UR39, URZ, UR53, UR39 ;  /* 0x00000035ff277299 */ /* 0x008fe40008011627 */
[----:B------:R-:W-:-:S11]  /*4e20*/  UISETP.NE.AND UP3, UPT, UR4, 0x1, UPT ;  /* 0x000000010400788c */ /* 0x000fd6000bf65270 */
.L_x_109:
[C---:B------:R-:W-:Y:S02]  /*4e30*/  LEA R12, R14.reuse, UR21, 0x3 ;  /* 0x000000150e0c7c11 */ /* 0x040fe4000f8e18ff */
[----:B------:R-:W-:Y:S02]  /*4e40*/  SHF.L.U32 R0, R13, 0x1f, RZ ;  /* 0x0000001f0d007819 */ /* 0x000fe400000006ff */
[----:B------:R-:W-:Y:S02]  /*4e50*/  LEA R8, R14, UR21, 0x4 ;  /* 0x000000150e087c11 */ /* 0x000fe4000f8e20ff */
[----:B---3--:R-:W3:Y:S02]  /*4e60*/  SYNCS.PHASECHK.TRANS64.TRYWAIT P0, [R12+URZ+0x150], R0 ;  /* 0x000150000c0075a7 */ /* 0x008ee400080011ff */
[----:B---3--:R-:W-:Y:S05]  /*4e70*/  @!P0 BRA `(.L_x_99) ;  /* 0x0000006400308947 */ /* 0x008fea0003800000 */
.L_x_210:
[----:B------:R-:W4:Y:S01]  /*4e80*/  LDS.128 R8, [R8+0x1e0] ;  /* 0x0001e00008087984 */ /* 0x000f220000000c00 */
[----:B------:R-:W-:Y:S01]  /*4e90*/  UISETP.GE.AND UP0, UPT, UR45, 0x1, UPT ;  /* 0x000000012d00788c */ /* 0x000fe2000bf06270 */
[----:B------:R-:W-:Y:S01]  /*4ea0*/  @!PT LDS RZ, [RZ] ;  /* 0x00000000fffff984 */ /* 0x000fe20000000800 */
[----:B------:R-:W-:Y:S01]  /*4eb0*/  @!PT LDS RZ, [RZ] ;  /* 0x00000000fffff984 */ /* 0x000fe20000000800 */
[----:B------:R-:W-:Y:S01]  /*4ec0*/  @!PT LDS RZ, [RZ] ;  /* 0x00000000fffff984 */ /* 0x000fe20000000800 */
[----:B------:R-:W-:Y:S01]  /*4ed0*/  @!PT LDS RZ, [RZ] ;  /* 0x00000000fffff984 */ /* 0x000fe20000000800 */
[----:B------:R1:W-:Y:S06]  /*4ee0*/  MEMBAR.ALL.CTA ;  /* 0x0000000000007992 */ /* 0x0003ec0000008000 */
[----:B-1----:R-:W1:Y:S01]  /*4ef0*/  FENCE.VIEW.ASYNC.S ;  /* 0x00000000000073c6 */ /* 0x002e620000000000 */
[----:B----4-:R-:W-:Y:S11]  /*4f00*/  LOP3.LUT P0, RZ, R10, 0x1, RZ, 0xc0, !PT ;  /* 0x000000010aff7812 */ /* 0x010ff6000780c0ff */
[----:B------:R-:W-:Y:S02]  /*4f10*/  @!UPT UIADD3 URZ, UPT, UPT, URZ, URZ, URZ ;  /* 0x000000fffffff290 */ /* 0x000fe4000fffe0ff */
[----:B-1----:R-:W-:Y:S01]  /*4f20*/  VOTEU.ANY UP1, P0 ;  /* 0x0000000000ff7886 */ /* 0x002fe20000020100 */
[----:B------:R-:W-:Y:S11]  /*4f30*/  PLOP3.LUT P0, PT, PT, PT, UP1, 0x80, 0x8 ;  /* 0x000000000008781c */ /* 0x000ff60003f0f018 */
[----:B------:R-:W-:Y:S02]  /*4f40*/  @!UPT UIADD3 URZ, UPT, UPT, URZ, URZ, URZ ;  /* 0x000000fffffff290 */ /* 0x000fe4000fffe0ff */
[----:B---3--:R-:W-:Y:S02]  /*4f50*/  @P0 SHF.R.U32.HI R0, RZ, 0x10, R9 ;  /* 0x00000010ff000819 */ /* 0x008fe40000011609 */
[----:B------:R-:W-:Y:S02]  /*4f60*/  @P0 MOV R6, R8 ;  /* 0x0000000800060202 */ /* 0x000fe40000000f00 */
[----:B------:R-:W-:Y:S01]  /*4f70*/  @P0 R2UR UR4, R0 ;  /* 0x00000000000402ca */ /* 0x000fe200000e0000 */
[----:B------:R-:W-:Y:S01]  /*4f80*/  VIADD R0, R12, 0x160 ;  /* 0x000001600c007836 */ /* 0x000fe20000000000 */
[----:B------:R-:W-:Y:S02]  /*4f90*/  @P0 LOP3.LUT R8, R9, 0xffff, RZ, 0xc0, !PT ;  /* 0x0000ffff09080812 */ /* 0x000fe400078ec0ff */
[----:B------:R-:W-:Y:S02]  /*4fa0*/  @P0 R2UR UR6, R6 ;  /* 0x00000000060602ca */ /* 0x000fe400000e0000 */
[----:B------:R-:W-:Y:S02]  /*4fb0*/  PRMT R0, RZ, 0x654, R0 ;  /* 0x00000654ff007816 */ /* 0x000fe40000000000 */
[----:B------:R-:W-:Y:S02]  /*4fc0*/  @P0 R2UR UR5, R8 ;  /* 0x00000000080502ca */ /* 0x000fe400000e0000 */
[----:B------:R1:W-:Y:S03]  /*4fd0*/  SYNCS.ARRIVE.TRANS64.RED.A1T0 RZ, [R0+URZ], RZ ;  /* 0x000000ff00ff79a7 */ /* 0x0003e600081004ff */
[----:B------:R-:W-:Y:S04]  /*4fe0*/  @UP1 UMOV UR29, UR4 ;  /* 0x00000004001d1c82 */ /* 0x000fe80008000000 */
[----:B------:R-:W-:Y:S04]  /*4ff0*/  @UP1 UMOV UR14, UR6 ;  /* 0x00000006000e1c82 */ /* 0x000fe80008000000 */
[----:B------:R-:W-:Y:S01]  /*5000*/  @UP1 UMOV UR13, UR5 ;  /* 0x00000005000d1c82 */ /* 0x000fe20008000000 */
[----:B------:R-:W-:Y:S05]  /*5010*/  BRA.U !UP0, `(.L_x_100) ;  /* 0x0000000108a47547 */ /* 0x000fea000b800000 */
[----:B------:R-:W-:Y:S02]  /*5020*/  UIMAD.WIDE.U32 UR16, UR13, UR51, URZ ;  /* 0x000000330d1072a5 */ /* 0x000fe4000f8e00ff */
[----:B------:R-:W-:Y:S02]  /*5030*/  UIMAD.WIDE.U32 UR18, UR14, UR48, URZ ;  /* 0x000000300e1272a5 */ /* 0x000fe4000f8e00ff */
[----:B------:R-:W-:Y:S02]  /*5040*/  USEL UR4, UR31, UR39, !UP5 ;  /* 0x000000271f047287 */ /* 0x000fe4000e800000 */
[----:B------:R-:W-:Y:S02]  /*5050*/  USEL UR7, UR37, UR47, !UP6 ;  /* 0x0000002f25077287 */ /* 0x000fe4000f000000 */
[----:B--2---:R-:W-:Y:S02]  /*5060*/  UIMAD.WIDE.U32 UR8, UR4, UR22, URZ ;  /* 0x00000016040872a5 */ /* 0x004fe4000f8e00ff */
[----:B------:R-:W-:Y:S01]  /*5070*/  UIMAD.WIDE.U32 UR10, UR7, UR22, URZ ;  /* 0x00000016070a72a5 */ /* 0x000fe2000f8e00ff */
[----:B------:R-:W-:Y:S02]  /*5080*/  UMOV UR5, UR17 ;  /* 0x0000001100057c82 */ /* 0x000fe40008000000 */
[----:B------:R-:W-:Y:S03]  /*5090*/  USHF.R.U32.HI UR6, URZ, UR53, UR5 ;  /* 0x00000035ff067299 */ /* 0x000fe60008011605 */
[----:B------:R-:W-:Y:S01]  /*50a0*/  UMOV UR5, UR19 ;  /* 0x0000001300057c82 */ /* 0x000fe20008000000 */
[----:B------:R-:W-:Y:S02]  /*50b0*/  USEL UR6, UR13, UR6, !UP5 ;  /* 0x000000060d067287 */ /* 0x000fe4000e800000 */
[----:B------:R-:W-:Y:S03]  /*50c0*/  USHF.R.U32.HI UR12, URZ, UR49, UR5 ;  /* 0x00000031ff0c7299 */ /* 0x000fe60008011605 */
[----:B------:R-:W-:Y:S02]  /*50d0*/  UMOV UR5, UR9 ;  /* 0x0000000900057c82 */ /* 0x000fe40008000000 */
[----:B------:R-:W-:Y:S03]  /*50e0*/  @UP4 USHF.R.U32.HI UR4, URZ, UR23, UR5 ;  /* 0x00000017ff044299 */ /* 0x000fe60008011605 */
[----:B------:R-:W-:Y:S01]  /*50f0*/  UMOV UR5, UR11 ;  /* 0x0000000b00057c82 */ /* 0x000fe20008000000 */
[----:B------:R-:W-:Y:S02]  /*5100*/  UIMAD UR4, UR45, UR4, URZ ;  /* 0x000000042d0472a4 */ /* 0x000fe4000f8e02ff */
[----:B------:R-:W-:Y:S02]  /*5110*/  @UP4 USHF.R.U32.HI UR7, URZ, UR23, UR5 ;  /* 0x00000017ff074299 */ /* 0x000fe40008011605 */
[----:B------:R-:W-:Y:S02]  /*5120*/  UIMAD.WIDE.U32 UR10, UR6, UR22, URZ ;  /* 0x00000016060a72a5 */ /* 0x000fe4000f8e00ff */
[----:B------:R-:W-:Y:S02]  /*5130*/  USEL UR5, UR14, UR12, !UP6 ;  /* 0x0000000c0e057287 */ /* 0x000fe4000f000000 */
[----:B------:R-:W-:Y:S02]  /*5140*/  UIMAD UR8, UR45, UR7, URZ ;  /* 0x000000072d0872a4 */ /* 0x000fe4000f8e02ff */
[----:B------:R-:W-:Y:S03]  /*5150*/  UISETP.GE.AND UP0, UPT, UR6, UR4, UPT ;  /* 0x000000040600728c */ /* 0x000fe6000bf06270 */
[----:B------:R-:W-:Y:S01]  /*5160*/  UMOV UR4, UR11 ;  /* 0x0000000b00047c82 */ /* 0x000fe20008000000 */
[----:B------:R-:W-:Y:S02]  /*5170*/  UISETP.GE.OR UP0, UPT, UR5, UR8, UP0 ;  /* 0x000000080500728c */ /* 0x000fe40008706670 */
[----:B------:R-:W-:Y:S02]  /*5180*/  USHF.R.U32.HI UR4, URZ, UR23, UR4 ;  /* 0x00000017ff047299 */ /* 0x000fe40008011604 */
[----:B------:R-:W-:Y:S02]  /*5190*/  UIMAD.WIDE.U32 UR8, UR5, UR22, URZ ;  /* 0x00000016050872a5 */ /* 0x000fe4000f8e00ff */
[----:B------:R-:W-:Y:S04]  /*51a0*/  USEL UR10, UR6, UR4, !UP4 ;  /* 0x00000004060a7287 */ /* 0x000fe8000e000000 */
[----:B------:R-:W-:Y:S01]  /*51b0*/  UIADD3 UR11, UPT, UPT, -UR10, URZ, URZ ;  /* 0x000000ff0a0b7290 */ /* 0x000fe2000fffe1ff */
[----:B------:R-:W-:Y:S02]  /*51c0*/  @!UP0 UMOV UR4, UR9 ;  /* 0x0000000900048c82 */ /* 0x000fe40008000000 */
[----:B------:R-:W-:Y:S02]  /*51d0*/  @!UP0 USHF.R.U32.HI UR4, URZ, UR23, UR4 ;  /* 0x00000017ff048299 */ /* 0x000fe40008011604 */
[----:B------:R-:W-:Y:S02]  /*51e0*/  UIMAD UR8, UR45, UR11, UR6 ;  /* 0x0000000b2d0872a4 */ /* 0x000fe4000f8e0206 */
[----:B------:R-:W-:Y:S04]  /*51f0*/  @!UP0 USEL UR4, UR5, UR4, !UP4 ;  /* 0x0000000405048287 */ /* 0x000fe8000e000000 */
[----:B------:R-:W-:Y:S02]  /*5200*/  @!UP0 UIMAD UR7, UR7, UR8, UR4 ;  /* 0x00000008070782a4 */ /* 0x000fe4000f8e0204 */
[----:B------:R-:W-:Y:S02]  /*5210*/  @!UP0 UIADD3 UR9, UPT, UPT, UR10, -UR4, URZ ;  /* 0x800000040a098290 */ /* 0x000fe4000fffe0ff */
[----:B------:R-:W-:Y:S02]  /*5220*/  UIADD3 UR8, UPT, UPT, -UR6, URZ, URZ ;  /* 0x000000ff06087290 */ /* 0x000fe4000fffe1ff */
[----:B------:R-:W-:Y:S02]  /*5230*/  UIADD3 UR4, UPT, UPT, -UR5, URZ, URZ ;  /* 0x000000ff05047290 */ /* 0x000fe4000fffe1ff */
[----:B------:R-:W-:Y:S03]  /*5240*/  @!UP0 UIMAD UR6, UR9, UR45, UR5 ;  /* 0x0000002d090682a4 */ /* 0x000fe6000f8e0205 */
[----:B------:R-:W-:Y:S01]  /*5250*/  @!UP0 UMOV UR5, UR7 ;  /* 0x0000000700058c82 */ /* 0x000fe20008000000 */
[----:B------:R-:W-:Y:S02]  /*5260*/  UIMAD UR7, UR15, UR4, UR14 ;  /* 0x000000040f0772a4 */ /* 0x000fe4000f8e020e */
[----:B------:R-:W-:Y:S02]  /*5270*/  UIMAD UR4, UR50, UR8, UR13 ;  /* 0x00000008320472a4 */ /* 0x000fe4000f8e020d */
[----:B------:R-:W-:Y:S02]  /*5280*/  UIMAD UR14, UR5, UR15, UR7 ;  /* 0x0000000f050e72a4 */ /* 0x000fe4000f8e0207 */
[----:B------:R-:W-:Y:S11]  /*5290*/  UIMAD UR13, UR6, UR50, UR4 ;  /* 0x00000032060d72a4 */ /* 0x000ff6000f8e0204 */
[----:B------:R-:W-:Y:S01]  /*52a0*/  @!UPT UIADD3 URZ, UPT, UPT, URZ, URZ, URZ ;  /* 0x000000fffffff290 */ /* 0x000fe2000fffe0ff */
.L_x_100:
[----:B------:R-:W3:Y:S01]  /*52b0*/  @!UP3 LDCU.128 UR8, c[0x0][0xb10] ;  /* 0x00016200ff08b7ac */ /* 0x000ee20008000c00 */
[C---:B------:R-:W-:Y:S02]  /*52c0*/  ISETP.NE.U32.AND P1, PT, R4.reuse, RZ, PT ;  /* 0x000000ff0400720c */ /* 0x040fe40003f25070 */
[----:B------:R-:W-:Y:S02]  /*52d0*/  ISETP.NE.U32.AND P0, PT, R4, RZ, PT ;  /* 0x000000ff0400720c */ /* 0x000fe40003f05070 */
[C---:B------:R-:W-:Y:S02]  /*52e0*/  ISETP.NE.AND.EX P1, PT, R5.reuse, RZ, PT, P1 ;  /* 0x000000ff0500720c */ /* 0x040fe40003f25310 */
[----:B------:R-:W-:Y:S01]  /*52f0*/  ISETP.NE.AND.EX P0, PT, R5, RZ, PT, P0 ;  /* 0x000000ff0500720c */ /* 0x000fe20003f05300 */
[----:B------:R-:W4:Y:S01]  /*5300*/  @!UP3 LDCU UR5, c[0x0][0xb0c] ;  /* 0x00016180ff05b7ac */ /* 0x000f220008000800 */
[----:B------:R-:W-:Y:S01]  /*5310*/  SHF.L.U32 R9, R15, 0x1f, RZ ;  /* 0x0000001f0f097819 */ /* 0x000fe200000006ff */
[----:B------:R-:W-:Y:S02]  /*5320*/  USHF.L.U32 UR42, UR30, 0x8, URZ ;  /* 0x000000081e2a7899 */ /* 0x000fe400080006ff */
[----:B------:R-:W-:Y:S02]  /*5330*/  USHF.L.U32 UR43, UR20, 0x6, URZ ;  /* 0x00000006142b7899 */ /* 0x000fe400080006ff */
[----:B---3--:R-:W-:Y:S07]  /*5340*/  UIMAD.WIDE.U32 UR6, UR14, UR8, URZ ;  /* 0x000000080e0672a5 */ /* 0x008fee000f8e00ff */
[----:B------:R-:W-:Y:S01]  /*5350*/  @!UP3 UMOV UR4, UR7 ;  /* 0x000000070004bc82 */ /* 0x000fe20008000000 */
[----:B----4-:R-:W-:Y:S02]  /*5360*/  @!UP3 UISETP.NE.AND UP0, UPT, UR5, 0x1, UPT ;  /* 0x000000010500b88c */ /* 0x010fe4000bf05270 */
[----:B------:R-:W-:Y:S02]  /*5370*/  @!UP3 USHF.R.U32.HI UR4, URZ, UR9, UR4 ;  /* 0x00000009ff04b299 */ /* 0x000fe40008011604 */
[----:B------:R-:W-:Y:S02]  /*5380*/  UIMAD.WIDE.U32 UR6, UR13, UR11, URZ ;  /* 0x0000000b0d0672a5 */ /* 0x000fe4000f8e00ff */
[----:B------:R-:W-:Y:S02]  /*5390*/  @!UP3 USEL UR8, UR14, UR4, !UP0 ;  /* 0x000000040e08b287 */ /* 0x000fe4000c000000 */
[----:B------:R-:W-:Y:S03]  /*53a0*/  @!UP3 UISETP.NE.AND UP0, UPT, UR10, 0x1, UPT ;  /* 0x000000010a00b88c */ /* 0x000fe6000bf05270 */
[----:B------:R-:W-:Y:S02]  /*53b0*/  @!UP3 UMOV UR6, UR7 ;  /* 0x000000070006bc82 */ /* 0x000fe40008000000 */
[----:B------:R-:W3:Y:S02]  /*53c0*/  @!UP3 LDCU UR4, c[0x0][0xb20] ;  /* 0x00016400ff04b7ac */ /* 0x000ee40008000800 */
[----:B---3--:R-:W-:Y:S04]  /*53d0*/  @!UP3 USHF.R.U32.HI UR6, URZ, UR4, UR6 ;  /* 0x00000004ff06b299 */ /* 0x008fe80008011606 */
[----:B------:R-:W-:Y:S04]  /*53e0*/  @!UP3 USEL UR6, UR13, UR6, !UP0 ;  /* 0x000000060d06b287 */ /* 0x000fe8000c000000 */
[----:B------:R-:W-:Y:S02]  /*53f0*/  @!UP3 UIADD3 UR4, UPT, UPT, -UR8, UR6, URZ ;  /* 0x000000060804b290 */ /* 0x000fe4000fffe1ff */
[----:B------:R-:W-:Y:S02]  /*5400*/  @!UP3 UIADD3 UR6, UPT, UPT, UR8, -UR6, URZ ;  /* 0x800000060806b290 */ /* 0x000fe4000fffe0ff */
[----:B------:R-:W-:Y:S02]  /*5410*/  @!UP3 UIMAD UR14, UR4, UR5, UR14 ;  /* 0x00000005040eb2a4 */ /* 0x000fe4000f8e020e */
[----:B------:R-:W-:Y:S01]  /*5420*/  @!UP3 UIMAD UR13, UR6, UR10, UR13 ;  /* 0x0000000a060db2a4 */ /* 0x000fe2000f8e020d */
[----:B------:R-:W-:Y:S11]  /*5430*/  BRA.U UP2, `(.L_x_101) ;  /* 0x0000000102107547 */ /* 0x000ff6000b800000 */
[----:B------:R-:W-:Y:S04]  /*5440*/  MOV R6, UR52 ;  /* 0x0000003400067c02 */ /* 0x000fe80008000f00 */
[----:B------:R-:W-:Y:S04]  /*5450*/  SHF.L.U32 R6, R6, 0x1f, RZ ;  /* 0x0000001f06067819 */ /* 0x000fe800000006ff */
[----:B------:R-:W3:Y:S02]  /*5460*/  SYNCS.PHASECHK.TRANS64.TRYWAIT P2, [UR21+0x148], R6 ;  /* 0x00014806ff0075a7 */ /* 0x000ee40008041115 */
[----:B---3--:R-:W-:Y:S05]  /*5470*/  @!P2 BRA `(.L_x_102) ;  /* 0x0000005c00c4a947 */ /* 0x008fea0003800000 */
.L_x_101:
[----:B------:R-:W-:Y:S05]  /*5480*/  @!P1 BRA `(.L_x_103) ;  /* 0x0000000000309947 */ /* 0x000fea0003800000 */
[----:B------:R-:W-:Y:S01]  /*5490*/  ISETP.NE.U32.AND P1, PT, R2, RZ, PT ;  /* 0x000000ff0200720c */ /* 0x000fe20003f25070 */
[----:B------:R-:W3:Y:S01]  /*54a0*/  LDCU.64 UR4, c[0x0][0x358] ;  /* 0x00006b00ff0477ac */ /* 0x000ee20008000a00 */
[----:B------:R-:W-:Y:S02]  /*54b0*/  IMAD.MOV.U32 R80, RZ, RZ, 0x1 ;  /* 0x00000001ff507424 */ /* 0x000fe400078e00ff */
[----:B------:R-:W-:Y:S11]  /*54c0*/  ISETP.NE.AND.EX P1, PT, R3, RZ, PT, P1 ;  /* 0x000000ff0300720c */ /* 0x000ff60003f25310 */
[----:B------:R-:W-:Y:S02]  /*54d0*/  @!UPT UIADD3 URZ, UPT, UPT, URZ, URZ, URZ ;  /* 0x000000fffffff290 */ /* 0x000fe4000fffe0ff */
[----:B------:R-:W4:Y:S01]  /*54e0*/  @P1 LDC.64 R10, c[0x0][0x888] ;  /* 0x00022200ff0a1b82 */ /* 0x000f220000000a00 */
[----:B-1----:R-:W-:Y:S04]  /*54f0*/  @P1 IMAD R0, R4, UR36, RZ ;  /* 0x0000002404001c24 */ /* 0x002fe8000f8e02ff */
[----:B----4-:R-:W-:Y:S04]  /*5500*/  @P1 IMAD.WIDE R10, R0, 0x4, R10 ;  /* 0x00000004000a1825 */ /* 0x010fe800078e020a */
[----:B------:R-:W-:Y:S01]  /*5510*/  HFMA2 R0, -RZ, RZ, 0, 5.9604644775390625e-08 ;  /* 0x00000001ff007431 */ /* 0x000fe200000001ff */
[----:B---3-5:R3:W5:Y:S04]  /*5520*/  @P1 LDG.E R40, desc[UR4][R10.64] ;  /* 0x000000040a281981 */ /* 0x028768000c1e1900 */
[----:B------:R-:W-:Y:S01]  /*5530*/  @!P1 PRMT R80, R0, 0x7610, R80 ;  /* 0x0000761000509816 */ /* 0x000fe20000000050 */
[----:B---3--:R-:W4:Y:S06]  /*5540*/  @!P1 LDC R40, c[0x0][0x880] ;  /* 0x00022000ff289b82 */ /* 0x008f2c0000000800 */
.L_x_103:
[----:B----45:R-:W-:Y:S01]  /*5550*/  @!P0 ISETP.EQ.AND P1, PT, R40, RZ, PT ;  /* 0x000000ff2800820c */ /* 0x030fe20003f22270 */
[----:B------:R-:W-:Y:S01]  /*5560*/  @!UPT UIADD3 URZ, UPT, UPT, URZ, URZ, URZ ;  /* 0x000000fffffff290 */ /* 0x000fe2000fffe0ff */
[----:B------:R-:W-:Y:S11]  /*5570*/  @!P0 BRA `(.L_x_104) ;  /* 0x0000000000188947 */ /* 0x000ff60003800000 */
[----:B------:R-:W-:Y:S02]  /*5580*/  LOP3.LUT P0, RZ, R80, 0xff, RZ, 0xc0, !PT ;  /* 0x000000ff50ff7812 */ /* 0x000fe4000780c0ff */
[----:B------:R-:W-:Y:S04]  /*5590*/  ISETP.NE.U32.AND P1, PT, R2, RZ, PT ;  /* 0x000000ff0200720c */ /* 0x000fe80003f25070 */
[----:B------:R-:W-:Y:S04]  /*55a0*/  ISETP.NE.AND.EX P1, PT, R3, RZ, PT, P1 ;  /* 0x000000ff0300720c */ /* 0x000fe80003f25310 */
[----:B------:R-:W-:Y:S03]  /*55b0*/  PLOP3.LUT P1, PT, P1, PT, PT, 0x8, 0x80 ;  /* 0x000000000080781c */ /* 0x000fe60000f2e170 */
[----:B------:R-:W-:Y:S11]  /*55c0*/  @P0 ISETP.EQ.AND P1, PT, R40, RZ, PT ;  /* 0x000000ff2800020c */ /* 0x000ff60003f22270 */
[----:B------:R-:W-:Y:S02]  /*55d0*/  @!UPT UIADD3 URZ, UPT, UPT, URZ, URZ, URZ ;  /* 0x000000fffffff290 */ /* 0x000fe4000fffe0ff */
.L_x_104:
[----:B------:R-:W3:Y:S01]  /*55e0*/  SYNCS.PHASECHK.TRANS64.TRYWAIT P2, [UR21+0x120], R9 ;  /* 0x00012009ff0075a7 */ /* 0x000ee20008041115 */
[----:B------:R-:W-:Y:S04]  /*55f0*/  ELECT P0, URZ, PT ;  /* 0x0000000000ff782f */ /* 0x000fe80003800000 */
[----:B------:R-:W-:Y:S11]  /*5600*/  PLOP3.LUT P1, PT, P1, P0, PT, 0xf2, 0x2f ;  /* 0x00000000002f781c */ /* 0x000ff60000f21e72 */
[----:B------:R-:W-:Y:S02]  /*5610*/  @!UPT UIADD3 URZ, UPT, UPT, URZ, URZ, URZ ;  /* 0x000000fffffff290 */ /* 0x000fe4000fffe0ff */
[----:B------:R-:W-:Y:S05]  /*5620*/  @!P1 IADD3 R8, P0, PT, R16, 0x580, RZ ;  /* 0x0000058010089810 */ /* 0x000fea0007f1e0ff */
[----:B-1----:R-:W-:Y:S01]  /*5630*/  @!P1 IMAD.X R6, RZ, RZ, R17, P0 ;  /* 0x000000ffff069224 */ /* 0x002fe200000e0611 */
[----:B---3--:R-:W-:Y:S07]  /*5640*/  @!P2 BRA `(.L_x_105) ;  /* 0x0000005c0068a947 */ /* 0x008fee0003800000 */
.L_x_213:
[----:B------:R-:W-:Y:S01]  /*5650*/  @!P1 R2UR UR5, R8 ;  /* 0x00000000080592ca */ /* 0x000fe200000e0000 */
[----:B------:R-:W-:Y:S01]  /*5660*/  VOTEU.ALL UP0, P1 ;  /* 0x0000000000ff7886 */ /* 0x000fe20000800000 */
[----:B------:R-:W-:Y:S01]  /*5670*/  @!P1 R2UR UR4, R6 ;  /* 0x00000000060492ca */ /* 0x000fe200000e0000 */
[----:B------:R-:W-:Y:S01]  /*5680*/  UMOV UR16, 0x0 ;  /* 0x0000000000107882 */ /* 0x000fe20000000000 */
[----:B------:R-:W-:Y:S01]  /*5690*/  UMOV UR17, 0x10000000 ;  /* 0x1000000000117882 */ /* 0x000fe20000000000 */
[----:B------:R-:W-:Y:S01]  /*56a0*/  UMOV UR44, UR36 ;  /* 0x00000024002c7c82 */ /* 0x000fe20008000000 */
[----:B------:R-:W-:Y:S01]  /*56b0*/  @!UP0 UIADD3 UR40, UPT, UPT, UR21, 0x300, URZ ;  /* 0x0000030015288890 */ /* 0x000fe2000fffe0ff */
[----:B-1----:R-:W-:Y:S01]  /*56c0*/  @!P1 IMAD.MOV.U32 R0, RZ, RZ, 0x1000 ;  /* 0x00001000ff009424 */ /* 0x002fe200078e00ff */
[----:B------:R-:W-:Y:S01]  /*56d0*/  @!UP0 UIADD3 UR10, UPT, UPT, UR42, 0x80, URZ ;  /* 0x000000802a0a8890 */ /* 0x000fe2000fffe0ff */
[----:B------:R-:W-:Y:S01]  /*56e0*/  @!P1 IADD3 R8, P0, PT, R16, 0x580, RZ ;  /* 0x0000058010089810 */ /* 0x000fe20007f1e0ff */
[----:B------:R-:W-:Y:S01]  /*56f0*/  @!UP0 UIADD3 UR8, UPT, UPT, UR21, 0xb00, URZ ;  /* 0x00000b0015088890 */ /* 0x000fe2000fffe0ff */
[----:B------:R-:W-:Y:S02]  /*5700*/  VOTEU.ALL UP0, P1 ;  /* 0x0000000000ff7886 */ /* 0x000fe40000800000 */
[----:B------:R-:W-:Y:S01]  /*5710*/  IMAD.U32 R10, RZ, RZ, UR5 ;  /* 0x00000005ff0a7e24 */ /* 0x000fe2000f8e00ff */
[----:B------:R-:W-:Y:S01]  /*5720*/  UMOV UR9, UR41 ;  /* 0x0000002900097c82 */ /* 0x000fe20008000000 */
[----:B------:R-:W-:Y:S01]  /*5730*/  IMAD.U32 R11, RZ, RZ, UR4 ;  /* 0x00000004ff0b7e24 */ /* 0x000fe2000f8e00ff */
[----:B------:R-:W-:Y:S01]  /*5740*/  UMOV UR11, UR43 ;  /* 0x0000002b000b7c82 */ /* 0x000fe20008000000 */
[----:B------:R-:W-:Y:S01]  /*5750*/  UMOV UR12, UR36 ;  /* 0x00000024000c7c82 */ /* 0x000fe20008000000 */
[----:B------:R-:W-:Y:S01]  /*5760*/  @!P1 R2UR UR4, R10 ;  /* 0x000000000a0492ca */ /* 0x000fe200000e0000 */
[----:B------:R-:W-:Y:S01]  /*5770*/  UPRMT UR6, UR46, 0x654, UR41 ;  /* 0x000006542e067896 */ /* 0x000fe20008000029 */
[----:B------:R-:W-:Y:S01]  /*5780*/  @!P1 R2UR UR5, R11 ;  /* 0x000000000b0592ca */ /* 0x000fe200000e0000 */
[----:B------:R-:W-:Y:S11]  /*5790*/  @!P1 IMAD.X R6, RZ, RZ, R17, P0 ;  /* 0x000000ffff069224 */ /* 0x000ff600000e0611 */
[----:B------:R-:W-:Y:S01]  /*57a0*/  @!UPT UIADD3 URZ, UPT, UPT, URZ, URZ, URZ ;  /* 0x000000fffffff290 */ /* 0x000fe2000fffe0ff */
[----:B------:R1:W-:Y:S01]  /*57b0*/  @!UP0 UTMALDG.3D [UR40], [UR4], desc[UR16] ;  /* 0x00001028040085b4 */ /* 0x0003e20008011000 */
[----:B------:R-:W-:Y:S05]  /*57c0*/  VOTEU.ALL UP0, P1 ;  /* 0x0000000000ff7886 */ /* 0x000fea0000800000 */
[----:B------:R1:W-:Y:S01]  /*57d0*/  @!UP0 UTMALDG.3D [UR8], [UR4], desc[UR16] ;  /* 0x00001008040085b4 */ /* 0x0003e20008011000 */
[----:B------:R1:W-:Y:S01]  /*57e0*/  @!P1 SYNCS.ARRIVE.TRANS64.RED.A0TR RZ, [UR21+0x100], R0 ;  /* 0x00010000ffff99a7 */ /* 0x0003e20008300415 */
[----:B------:R-:W-:Y:S01]  /*57f0*/  SYNCS.ARRIVE.TRANS64.RED.A1T0 RZ, [UR6], RZ ;  /* 0x000000ffffff79a7 */ /* 0x000fe20008100406 */
[----:B------:R-:W3:Y:S02]  /*5800*/  SYNCS.PHASECHK.TRANS64.TRYWAIT P2, [UR21+0x128], R9 ;  /* 0x00012809ff0075a7 */ /* 0x000ee40008041115 */
[----:B-1-3--:R-:W-:Y:S05]  /*5810*/  @!P2 BRA `(.L_x_106) ;  /* 0x0000005c000ca947 */ /* 0x00afea0003800000 */
.L_x_215:
        /* <DEDUP_REMOVED lines=10> */
[----:B------:R-:W-:Y:S02]  /*58c0*/  @!UP0 UIADD3 UR10, UPT, UPT, UR42, 0xa0, URZ ;  /* 0x000000a02a0a8890 */ /* 0x000fe4000fffe0ff */
[----:B------:R-:W-:Y:S01]  /*58d0*/  @!UP0 UIADD3 UR8, UPT, UPT, UR21, 0x1b00, URZ ;  /* 0x00001b0015088890 */ /* 0x000fe2000fffe0ff */
[----:B------:R-:W-:Y:S01]  /*58e0*/  IMAD.U32 R10, RZ, RZ, UR5 ;  /* 0x00000005ff0a7e24 */ /* 0x000fe2000f8e00ff */
[----:B------:R-:W-:Y:S01]  /*58f0*/  VOTEU.ALL UP0, P1 ;  /* 0x0000000000ff7886 */ /* 0x000fe20000800000 */
[----:B------:R-:W-:Y:S01]  /*5900*/  IMAD.U32 R11, RZ, RZ, UR4 ;  /* 0x00000004ff0b7e24 */ /* 0x000fe2000f8e00ff */
[----:B------:R-:W-:Y:S01]  /*5910*/  UMOV UR9, UR33 ;  /* 0x0000002100097c82 */ /* 0x000fe20008000000 */
[----:B------:R-:W-:Y:S01]  /*5920*/  UMOV UR11, UR43 ;  /* 0x0000002b000b7c82 */ /* 0x000fe20008000000 */
[----:B------:R-:W-:Y:S01]  /*5930*/  @!P1 R2UR UR4, R10 ;  /* 0x000000000a0492ca */ /* 0x000fe200000e0000 */
[----:B------:R-:W-:Y:S01]  /*5940*/  UMOV UR12, UR36 ;  /* 0x00000024000c7c82 */ /* 0x000fe20008000000 */
[----:B------:R-:W-:Y:S01]  /*5950*/  @!P1 R2UR UR5, R11 ;  /* 0x000000000b0592ca */ /* 0x000fe200000e0000 */
[----:B------:R-:W-:Y:S01]  /*5960*/  UPRMT UR6, UR46, 0x654, UR33 ;  /* 0x000006542e067896 */ /* 0x000fe20008000021 */
[----:B------:R-:W-:Y:S11]  /*5970*/  @!P1 IMAD.X R6, RZ, RZ, R17, P0 ;  /* 0x000000ffff069224 */ /* 0x000ff600000e0611 */
[----:B------:R1:W-:Y:S01]  /*5980*/  @!UP0 UTMALDG.3D [UR32], [UR4], desc[UR16] ;  /* 0x00001020040085b4 */ /* 0x0003e20008011000 */
[----:B------:R-:W-:Y:S05]  /*5990*/  VOTEU.ALL UP0, P1 ;  /* 0x0000000000ff7886 */ /* 0x000fea0000800000 */
[----:B------:R1:W-:Y:S01]  /*59a0*/  @!UP0 UTMALDG.3D [UR8], [UR4], desc[UR16] ;  /* 0x00001008040085b4 */ /* 0x0003e20008011000 */
[----:B------:R1:W-:Y:S01]  /*59b0*/  @!P1 SYNCS.ARRIVE.TRANS64.RED.A0TR RZ, [UR21+0x108], R0 ;  /* 0x00010800ffff99a7 */ /* 0x0003e20008300415 */
[----:B------:R-:W-:Y:S01]  /*59c0*/  SYNCS.ARRIVE.TRANS64.RED.A1T0 RZ, [UR6], RZ ;  /* 0x000000ffffff79a7 */ /* 0x000fe20008100406 */
[----:B------:R-:W3:Y:S02]  /*59d0*/  SYNCS.PHASECHK.TRANS64.TRYWAIT P2, [UR21+0x130], R9 ;  /* 0x00013009ff0075a7 */ /* 0x000ee40008041115 */
[----:B-1-3--:R-:W-:Y:S05]  /*59e0*/  @!P2 BRA `(.L_x_107) ;  /* 0x0000005800b0a947 */ /* 0x00afea0003800000 */
.L_x_217:
        /* <DEDUP_REMOVED lines=9> */
[----:B------:R-:W-:Y:S01]  /*5a80*/  VIADD R14, R14, 0x1 ;  /* 0x000000010e0e7836 */ /* 0x000fe20000000000 */
        /* <DEDUP_REMOVED lines=10> */
[----:B------:R-:W-:Y:S01]  /*5b30*/  UMOV UR12, UR36 ;  /* 0x00000024000c7c82 */ /* 0x000fe20008000000 */
[----:B------:R-:W-:Y:S11]  /*5b40*/  UPRMT UR6, UR46, 0x654, UR25 ;  /* 0x000006542e067896 */ /* 0x000ff60008000019 */
[----:B------:R1:W-:Y:S01]  /*5b50*/  @!UP0 UTMALDG.3D [UR24], [UR4], desc[UR16] ;  /* 0x00001018040085b4 */ /* 0x0003e20008011000 */
[----:B------:R-:W-:Y:S05]  /*5b60*/  VOTEU.ALL UP0, P1 ;  /* 0x0000000000ff7886 */ /* 0x000fea0000800000 */
[----:B------:R1:W-:Y:S01]  /*5b70*/  @!UP0 UTMALDG.3D [UR8], [UR4], desc[UR16] ;  /* 0x00001008040085b4 */ /* 0x0003e20008011000 */
[----:B------:R1:W-:Y:S01]  /*5b80*/  @!P1 SYNCS.ARRIVE.TRANS64.RED.A0TR RZ, [UR21+0x110], R0 ;  /* 0x00011000ffff99a7 */ /* 0x0003e20008300415 */
[----:B------:R-:W-:Y:S01]  /*5b90*/  SYNCS.ARRIVE.TRANS64.RED.A1T0 RZ, [UR6], RZ ;  /* 0x000000ffffff79a7 */ /* 0x000fe20008100406 */
[----:B------:R-:W3:Y:S02]  /*5ba0*/  SYNCS.PHASECHK.TRANS64.TRYWAIT P0, [UR21+0x138], R9 ;  /* 0x00013809ff0075a7 */ /* 0x000ee40008001115 */
[----:B-1-3--:R-:W-:Y:S05]  /*5bb0*/  @!P0 BRA `(.L_x_108) ;  /* 0x0000005800548947 */ /* 0x00afea0003800000 */
.L_x_219:
[----:B------:R-:W-:Y:S01]  /*5bc0*/  UIADD3 UR30, UPT, UPT, UR13, UR61, URZ ;  /* 0x0000003d0d1e7290 */ /* 0x000fe2000fffe0ff */
[----:B------:R-:W-:Y:S01]  /*5bd0*/  @!P1 IADD3 R6, P0, PT, R16, 0x580, RZ ;  /* 0x0000058010069810 */ /* 0x000fe20007f1e0ff */
[----:B------:R-:W-:Y:S01]  /*5be0*/  UPLOP3.LUT UP2, UPT, UPT, UPT, UPT, 0x80, 0x8 ;  /* 0x000000000008789c */ /* 0x000fe20003f4f070 */
[----:B------:R-:W-:Y:S01]  /*5bf0*/  R2UR UR24, R82 ;  /* 0x00000000521872ca */ /* 0x000fe200000e0000 */
[----:B------:R-:W-:Y:S01]  /*5c00*/  VOTEU.ALL UP0, P1 ;  /* 0x0000000000ff7886 */ /* 0x000fe20000800000 */
[----:B------:R-:W-:Y:S01]  /*5c10*/  @!P1 R2UR UR5, R6 ;  /* 0x00000000060592ca */ /* 0x000fe200000e0000 */
[----:B-1----:R-:W-:Y:S01]  /*5c20*/  @!P1 IMAD.X R0, RZ, RZ, R17, P0 ;  /* 0x000000ffff009224 */ /* 0x002fe200000e0611 */
[----:B------:R-:W-:Y:S01]  /*5c30*/  UMOV UR6, 0x0 ;  /* 0x0000000000067882 */ /* 0x000fe20000000000 */
[----:B------:R-:W-:Y:S01]  /*5c40*/  UMOV UR7, 0x10000000 ;  /* 0x1000000000077882 */ /* 0x000fe20000000000 */
[----:B------:R-:W-:Y:S01]  /*5c50*/  @!UP0 UIADD3 UR18, UPT, UPT, UR42, 0x60, URZ ;  /* 0x000000602a128890 */ /* 0x000fe2000fffe0ff */
[----:B------:R-:W-:Y:S01]  /*5c60*/  ISETP.NE.AND P0, PT, R14, 0x2, PT ;  /* 0x000000020e00780c */ /* 0x000fe20003f05270 */
[----:B------:R-:W-:Y:S01]  /*5c70*/  @!UP0 UIADD3 UR16, UPT, UPT, UR21, 0x3300, URZ ;  /* 0x0000330015108890 */ /* 0x000fe2000fffe0ff */
[----:B------:R-:W-:Y:S01]  /*5c80*/  @!P1 R2UR UR4, R0 ;  /* 0x00000000000492ca */ /* 0x000fe200000e0000 */
[----:B------:R-:W-:Y:S01]  /*5c90*/  @!UP0 UIADD3 UR17, UPT, UPT, UR21, 0x118, URZ ;  /* 0x0000011815118890 */ /* 0x000fe2000fffe0ff */
[----:B------:R-:W-:Y:S01]  /*5ca0*/  SEL R0, RZ, 0x1, P0 ;  /* 0x00000001ff007807 */ /* 0x000fe20000000000 */
[----:B------:R-:W-:Y:S01]  /*5cb0*/  @!UP0 UIADD3 UR10, UPT, UPT, UR42, 0xe0, URZ ;  /* 0x000000e02a0a8890 */ /* 0x000fe2000fffe0ff */
[----:B------:R-:W-:Y:S01]  /*5cc0*/  LOP3.LUT R15, R15, 0x1, RZ, 0x3c, !PT ;  /* 0x000000010f0f7812 */ /* 0x000fe200078e3cff */
[----:B------:R-:W-:Y:S01]  /*5cd0*/  @!UP0 UIADD3 UR8, UPT, UPT, UR21, 0x3b00, URZ ;  /* 0x00003b0015088890 */ /* 0x000fe2000fffe0ff */
[----:B------:R-:W-:Y:S01]  /*5ce0*/  IMAD.U32 R8, RZ, RZ, UR5 ;  /* 0x00000005ff087e24 */ /* 0x000fe2000f8e00ff */
[----:B------:R-:W-:Y:S01]  /*5cf0*/  VOTEU.ALL UP0, P1 ;  /* 0x0000000000ff7886 */ /* 0x000fe20000800000 */
[----:B------:R-:W-:Y:S01]  /*5d00*/  UMOV UR19, UR43 ;  /* 0x0000002b00137c82 */ /* 0x000fe20008000000 */
[----:B------:R-:W-:Y:S01]  /*5d10*/  UMOV UR20, UR36 ;  /* 0x0000002400147c82 */ /* 0x000fe20008000000 */
[----:B------:R-:W-:Y:S01]  /*5d20*/  UMOV UR11, UR43 ;  /* 0x0000002b000b7c82 */ /* 0x000fe20008000000 */
[----:B------:R-:W-:Y:S01]  /*5d30*/  UMOV UR12, UR36 ;  /* 0x00000024000c7c82 */ /* 0x000fe20008000000 */
[----:B------:R-:W-:Y:S01]  /*5d40*/  UMOV UR9, UR17 ;  /* 0x0000001100097c82 */ /* 0x000fe20008000000 */
[----:B------:R-:W-:Y:S01]  /*5d50*/  IMAD.U32 R9, RZ, RZ, UR4 ;  /* 0x00000004ff097e24 */ /* 0x000fe2000f8e00ff */
[----:B------:R-:W-:Y:S01]  /*5d60*/  @!P1 R2UR UR4, R8 ;  /* 0x00000000080492ca */ /* 0x000fe200000e0000 */
[----:B------:R-:W-:Y:S01]  /*5d70*/  UMOV UR36, UR29 ;  /* 0x0000001d00247c82 */ /* 0x000fe20008000000 */
[----:B------:R-:W-:Y:S02]  /*5d80*/  LOP3.LUT R13, R13, R0, RZ, 0x3c, !PT ;  /* 0x000000000d0d7212 */ /* 0x000fe400078e3cff */
[----:B------:R-:W-:Y:S02]  /*5d90*/  @!P1 R2UR UR5, R9 ;  /* 0x00000000090592ca */ /* 0x000fe400000e0000 */
[----:B------:R-:W-:Y:S11]  /*5da0*/  SEL R14, R14, RZ, P0 ;  /* 0x000000ff0e0e7207 */ /* 0x000ff60000000000 */
[----:B------:R1:W-:Y:S01]  /*5db0*/  @!UP0 UTMALDG.3D [UR16], [UR4], desc[UR6] ;  /* 0x00000610040085b4 */ /* 0x0003e20008011000 */
[----:B------:R-:W-:Y:S05]  /*5dc0*/  VOTEU.ALL UP0, P1 ;  /* 0x0000000000ff7886 */ /* 0x000fea0000800000 */
[----:B------:R3:W-:Y:S01]  /*5dd0*/  @!UP0 UTMALDG.3D [UR8], [UR4], desc[UR6] ;  /* 0x00000608040085b4 */ /* 0x0007e20008011000 */
[----:B------:R3:W-:Y:S01]  /*5de0*/  @!P1 SYNCS.ARRIVE.TRANS64.RED.A0TR RZ, [UR21+0x118], R7 ;  /* 0x00011807ffff99a7 */ /* 0x0007e20008300415 */
[----:B------:R-:W-:Y:S01]  /*5df0*/  SYNCS.ARRIVE.TRANS64.RED.A1T0 RZ, [UR38], RZ ;  /* 0x000000ffffff79a7 */ /* 0x000fe20008100426 */
[----:B-1----:R-:W-:Y:S01]  /*5e00*/  UIADD3 UR20, UPT, UPT, UR14, UR24, URZ ;  /* 0x000000180e147290 */ /* 0x002fe2000fffe0ff */
[----:B------:R-:W-:Y:S11]  /*5e10*/  BRA.U UP1, `(.L_x_109) ;  /* 0xfffffff101047547 */ /* 0x000ff6000b83ffff */
[----:B------:R-:W-:-:S04]  /*5e20*/  SHF.L.U32 R2, R15, 0x1f, RZ ;  /* 0x0000001f0f027819 */ /* 0x000fc800000006ff */
[----:B------:R-:W1:Y:S02]  /*5e30*/  SYNCS.PHASECHK.TRANS64.TRYWAIT P0, [UR21+0x120], R2 ;  /* 0x00012002ff0075a7 */ /* 0x000e640008001115 */
[----:B-1----:R-:W-:Y:S05]  /*5e40*/  @!P0 BRA `(.L_x_110) ;  /* 0x0000005400c88947 */ /* 0x002fea0003800000 */
.L_x_221:
[----:B------:R-:W4:Y:S02]  /*5e50*/  SYNCS.PHASECHK.TRANS64.TRYWAIT P0, [UR21+0x128], R2 ;  /* 0x00012802ff0075a7 */ /* 0x000f240008001115 */
[----:B----4-:R-:W-:Y:S05]  /*5e60*/  @!P0 BRA `(.L_x_111) ;  /* 0x0000005400d88947 */ /* 0x010fea0003800000 */
.L_x_223:
[----:B------:R-:W4:Y:S02]  /*5e70*/  SYNCS.PHASECHK.TRANS64.TRYWAIT P0, [UR21+0x130], R2 ;  /* 0x00013002ff0075a7 */ /* 0x000f240008001115 */
[----:B----4-:R-:W-:Y:S05]  /*5e80*/  @!P0 BRA `(.L_x_112) ;  /* 0x0000005400e88947 */ /* 0x010fea0003800000 */
.L_x_225:
[----:B-1----:R-:W-:-:S07]  /*5e90*/  MOV R0, UR21 ;  /* 0x0000001500007c02 */ /* 0x002fce0008000f00 */
.L_x_113:
[----:B-1----:R-:W-:-:S04]  /*5ea0*/  SHF.L.U32 R2, R15, 0x1f, RZ ;  /* 0x0000001f0f027819 */ /* 0x002fc800000006ff */
[----:B------:R1:W4:Y:S03]  /*5eb0*/  SYNCS.PHASECHK.TRANS64.TRYWAIT P0, [R0+URZ+0x138], R2 ;  /* 0x00013802000075a7 */ /* 0x00032600080011ff */
[----:B----4-:R-:W-:Y:S05]  /*5ec0*/  @!P0 NANOSLEEP.SYNCS 0x989680 ;  /* 0x009896800000895d */ /* 0x010fea0003900000 */
[----:B------:R-:W4:Y:S02]  /*5ed0*/  @!P0 SYNCS.PHASECHK.TRANS64 P0, [R0+URZ+0x138], R2 ;  /* 0x00013802000085a7 */ /* 0x000f2400080010ff */
[----:B--234-:R-:W-:Y:S05]  /*5ee0*/  @P0 EXIT ;  /* 0x000000000000094d */ /* 0x01cfea0003800000 */
[----:B------:R-:W-:Y:S05]  /*5ef0*/  BRA `(.L_x_113) ;  /* 0xfffffffc00e87947 */ /* 0x000fea000383ffff */
.L_x_98:
[----:B------:R-:W-:-:S06]  /*5f00*/  UISETP.GE.AND UP0, UPT, UR25, 0x4, UPT ;  /* 0x000000041900788c */ /* 0x000fcc000bf06270 */
[----:B------:R-:W-:-:S13]  /*5f10*/  PLOP3.LUT P0, PT, PT, PT, UP0, 0x80, 0x8 ;  /* 0x000000000008781c */ /* 0x000fda0003f0f008 */
[----:B-1----:R-:W-:Y:S05]  /*5f20*/  @!P0 EXIT ;  /* 0x000000000000894d */ /* 0x002fea0003800000 */
[----:B------:R-:W-:Y:S01]  /*5f30*/  BAR.SYNC.DEFER_BLOCKING 0x6, 0xa0 ;  /* 0x0182800000007b1d */ /* 0x000fe20000010000 */
[C---:B------:R-:W-:Y:S01]  /*5f40*/  IMAD.SHL.U32 R79, R90.reuse, 0x20, RZ ;  /* 0x000000205a4f7824 */ /* 0x040fe200078e00ff */
[----:B------:R-:W-:Y:S01]  /*5f50*/  CS2R R84, SRZ ;  /* 0x0000000000547805 */ /* 0x000fe2000001ff00 */
[----:B------:R-:W-:Y:S01]  /*5f60*/  IMAD.SHL.U32 R5, R81, 0x400, RZ ;  /* 0x0000040051057824 */ /* 0x000fe200078e00ff */
[----:B------:R-:W-:Y:S01]  /*5f70*/  CS2R R86, SRZ ;  /* 0x0000000000567805 */ /* 0x000fe2000001ff00 */
[C---:B------:R-:W-:Y:S01]  /*5f80*/  IMAD.U32 R37, R90.reuse, 0x10000, RZ ;  /* 0x000100005a257824 */ /* 0x040fe200078e00ff */
[----:B------:R-:W-:Y:S01]  /*5f90*/  UMOV UR43, 0x400 ;  /* 0x00000400002b7882 */ /* 0x000fe20000000000 */
[----:B------:R-:W-:Y:S01]  /*5fa0*/  LOP3.LUT R78, R79, 0xb60, RZ, 0xc0, !PT ;  /* 0x00000b604f4e7812 */ /* 0x000fe200078ec0ff */
[----:B------:R-:W-:Y:S01]  /*5fb0*/  ULEA UR43, UR46, UR43, 0x18 ;  /* 0x0000002b2e2b7291 */ /* 0x000fe2000f8ec0ff */
[----:B------:R-:W1:Y:S01]  /*5fc0*/  LDC.64 R74, c[0x0][0x888] ;  /* 0x00022200ff4a7b82 */ /* 0x000e620000000a00 */
[----:B------:R-:W-:Y:S01]  /*5fd0*/  IMAD.SHL.U32 R4, R90, 0x4, RZ ;  /* 0x000000045a047824 */ /* 0x000fe200078e00ff */
[----:B------:R-:W-:Y:S01]  /*5fe0*/  LOP3.LUT R78, R78, 0x400, R5, 0xf8, !PT ;  /* 0x000004004e4e7812 */ /* 0x000fe200078ef805 */
[----:B------:R-:W-:Y:S01]  /*5ff0*/  IMAD.SHL.U32 R5, R81, 0x200000, RZ ;  /* 0x0020000051057824 */ /* 0x000fe200078e00ff */
[C---:B------:R-:W-:Y:S01]  /*6000*/  LOP3.LUT R6, R79.reuse, 0x80, RZ, 0xc0, !PT ;  /* 0x000000804f067812 */ /* 0x040fe200078ec0ff */
[----:B------:R-:W-:Y:S01]  /*6010*/  UIADD3 UR4, UPT, UPT, UR43, 0x4300, URZ ;  /* 0x000043002b047890 */ /* 0x000fe2000fffe0ff */
[----:B------:R-:W-:Y:S01]  /*6020*/  LOP3.LUT P0, RZ, R79, 0x80, RZ, 0xc0, !PT ;  /* 0x000000804fff7812 */ /* 0x000fe2000780c0ff */
[----:B------:R-:W-:Y:S01]  /*6030*/  IMAD.MOV.U32 R36, RZ, RZ, RZ ;  /* 0x000000ffff247224 */ /* 0x000fe200078e00ff */
[----:B------:R-:W2:Y:S01]  /*6040*/  LDC.64 R76, c[0x0][0x890] ;  /* 0x00022400ff4c7b82 */ /* 0x000ea20000000a00 */
[----:B------:R-:W-:Y:S01]  /*6050*/  LOP3.LUT R5, R5, 0x200000, RZ, 0xc0, !PT ;  /* 0x0020000005057812 */ /* 0x000fe200078ec0ff */
[----:B------:R-:W-:Y:S01]  /*6060*/  IMAD.MOV.U32 R88, RZ, RZ, RZ ;  /* 0x000000ffff587224 */ /* 0x000fe200078e00ff */
[----:B------:R-:W-:Y:S01]  /*6070*/  LOP3.LUT R4, R6, 0x10, R4, 0xf8, !PT ;  /* 0x0000001006047812 */ /* 0x000fe200078ef804 */
[----:B------:R-:W-:Y:S01]  /*6080*/  IMAD.U32 R89, RZ, RZ, UR4 ;  /* 0x00000004ff597e24 */ /* 0x000fe2000f8e00ff */
[----:B------:R-:W-:Y:S01]  /*6090*/  LOP3.LUT R37, R5, 0x400000, R37, 0xf8, !PT ;  /* 0x0040000005257812 */ /* 0x000fe200078ef825 */
[----:B------:R-:W3:Y:S01]  /*60a0*/  LDCU UR58, c[0x0][0x370] ;  /* 0x00006e00ff3a77ac */ /* 0x000ee20008000800 */
[----:B------:R-:W4:Y:S01]  /*60b0*/  LDS R0, [UR43+0x200] ;  /* 0x0002002bff007984 */ /* 0x000f220008000800 */
[----:B------:R-:W1:Y:S01]  /*60c0*/  LDC.64 R72, c[0x0][0x8b0] ;  /* 0x00022c00ff487b82 */ /* 0x000e620000000a00 */
[----:B------:R-:W-:Y:S01]  /*60d0*/  LOP3.LUT R78, R78, R4, RZ, 0xfc, !PT ;  /* 0x000000044e4e7212 */ /* 0x000fe200078efcff */
[----:B------:R-:W1:Y:S01]  /*60e0*/  LDCU.64 UR62, c[0x0][0x348] ;  /* 0x00006900ff3e77ac */ /* 0x000e620008000a00 */
[----:B------:R-:W-:Y:S01]  /*60f0*/  LOP3.LUT R90, R90, 0x60, RZ, 0xc0, !PT ;  /* 0x000000605a5a7812 */ /* 0x000fe200078ec0ff */
[----:B------:R-:W1:Y:S04]  /*6100*/  LDCU UR42, c[0x0][0xb0c] ;  /* 0x00016180ff2a77ac */ /* 0x000e680008000800 */
[----:B------:R-:W1:Y:S01]  /*6110*/  LDC.64 R70, c[0x0][0x8a8] ;  /* 0x00022a00ff467b82 */ /* 0x000e620000000a00 */
[----:B------:R-:W1:Y:S01]  /*6120*/  LDCU UR39, c[0x0][0xb30] ;  /* 0x00016600ff2777ac */ /* 0x000e620008000800 */
[----:B------:R-:W1:Y:S01]  /*6130*/  LDCU.64 UR56, c[0x0][0x888] ;  /* 0x00011100ff3877ac */ /* 0x000e620008000a00 */
[----:B------:R-:W1:Y:S01]  /*6140*/  LDCU.64 UR40, c[0x0][0xb28] ;  /* 0x00016500ff2877ac */ /* 0x000e620008000a00 */
[----:B------:R-:W1:Y:S01]  /*6150*/  LDCU.128 UR52, c[0x0][0xb10] ;  /* 0x00016200ff3477ac */ /* 0x000e620008000c00 */
[----:B------:R-:W1:Y:S01]  /*6160*/  LDCU UR47, c[0x0][0x374] ;  /* 0x00006e80ff2f77ac */ /* 0x000e620008000800 */
[----:B------:R-:W-:Y:S01]  /*6170*/  UIADD3 UR60, UPT, UPT, UR43, 0x300, URZ ;  /* 0x000003002b3c7890 */ /* 0x000fe2000fffe0ff */
[----:B----4-:R-:W-:Y:S01]  /*6180*/  IMAD.IADD R37, R0, 0x1, R37 ;  /* 0x0000000100257824 */ /* 0x010fe200078e0225 */
[----:B--23--:R-:W-:-:S10]  /*6190*/  P2R R0, PR, RZ, 0x1 ;  /* 0x00000001ff007803 */ /* 0x00cfd40000000000 */
.L_x_155:
[C---:B------:R-:W-:Y:S02]  /*61a0*/  LEA R3, R84.reuse, UR43, 0x3 ;  /* 0x0000002b54037c11 */ /* 0x040fe4000f8e18ff */
[----:B------:R-:W-:Y:S02]  /*61b0*/  SHF.L.U32 R0, R87, 0x1f, RZ ;  /* 0x0000001f57007819 */ /* 0x000fe400000006ff */
[----:B------:R-:W-:Y:S02]  /*61c0*/  LEA R4, R84, UR43, 0x4 ;  /* 0x0000002b54047c11 */ /* 0x000fe4000f8e20ff */
[----:B------:R-:W2:Y:S02]  /*61d0*/  SYNCS.PHASECHK.TRANS64.TRYWAIT P0, [R3+URZ+0x150], R0 ;  /* 0x00015000030075a7 */ /* 0x000ea400080011ff */
[----:B-12---:R-:W-:Y:S05]  /*61e0*/  @!P0 BRA `(.L_x_114) ;  /* 0x0000005400288947 */ /* 0x006fea0003800000 */
.L_x_226:
[----:B------:R-:W3:Y:S01]  /*61f0*/  LDS.128 R4, [R4+0x1e0] ;  /* 0x0001e00004047984 */ /* 0x000ee20000000c00 */
[----:B------:R-:W-:Y:S01]  /*6200*/  UISETP.GE.AND UP0, UPT, UR45, 0x1, UPT ;  /* 0x000000012d00788c */ /* 0x000fe2000bf06270 */
[----:B------:R-:W-:Y:S01]  /*6210*/  @!PT LDS RZ, [RZ] ;  /* 0x00000000fffff984 */ /* 0x000fe20000000800 */
[----:B------:R-:W-:Y:S01]  /*6220*/  @!PT LDS RZ, [RZ] ;  /* 0x00000000fffff984 */ /* 0x000fe20000000800 */
[----:B------:R-:W-:Y:S01]  /*6230*/  @!PT LDS RZ, [RZ] ;  /* 0x00000000fffff984 */ /* 0x000fe20000000800 */
[----:B------:R-:W-:Y:S01]  /*6240*/  @!PT LDS RZ, [RZ] ;  /* 0x00000000fffff984 */ /* 0x000fe20000000800 */
[----:B------:R4:W-:Y:S06]  /*6250*/  MEMBAR.ALL.CTA ;  /* 0x0000000000007992 */ /* 0x0009ec0000008000 */
[----:B----4-:R-:W4:Y:S01]  /*6260*/  FENCE.VIEW.ASYNC.S ;  /* 0x00000000000073c6 */ /* 0x010f220000000000 */
[----:B---3--:R-:W-:Y:S11]  /*6270*/  LOP3.LUT P0, RZ, R6, 0x1, RZ, 0xc0, !PT ;  /* 0x0000000106ff7812 */ /* 0x008ff6000780c0ff */
[----:B------:R-:W-:Y:S02]  /*6280*/  @!UPT UIADD3 URZ, UPT, UPT, URZ, URZ, URZ ;  /* 0x000000fffffff290 */ /* 0x000fe4000fffe0ff */
[----:B----4-:R-:W-:Y:S01]  /*6290*/  VOTEU.ANY UP1, P0 ;  /* 0x0000000000ff7886 */ /* 0x010fe20000020100 */
[----:B------:R-:W-:Y:S01]  /*62a0*/  PLOP3.LUT P0, PT, PT, PT, UP1, 0x80, 0x8 ;  /* 0x000000000008781c */ /* 0x000fe20003f0f018 */
[----:B------:R-:W-:Y:S11]  /*62b0*/  UP2UR UR44, UPR, URZ, 0x2 ;  /* 0x00000002ff2c7883 */ /* 0x000ff60008000000 */
[----:B------:R-:W-:Y:S01]  /*62c0*/  @!UPT UIADD3 URZ, UPT, UPT, URZ, URZ, URZ ;  /* 0x000000fffffff290 */ /* 0x000fe2000fffe0ff */
[----:B--2---:R-:W-:Y:S02]  /*62d0*/  @P0 SHF.R.U32.HI R0, RZ, 0x10, R5 ;  /* 0x00000010ff000819 */ /* 0x004fe40000011605 */
        /* <DEDUP_REMOVED lines=12> */
[----:B------:R-:W3:Y:S01]  /*63a0*/  LDCU UR12, c[0x0][0xb20] ;  /* 0x00016400ff0c77ac */ /* 0x000ee20008000800 */
[----:B-1----:R-:W-:Y:S02]  /*63b0*/  UIMAD.WIDE.U32 UR4, UR47, UR55, URZ ;  /* 0x000000372f0472a5 */ /* 0x002fe4000f8e00ff */
[----:B------:R-:W-:Y:S02]  /*63c0*/  UIMAD.WIDE.U32 UR6, UR58, UR52, URZ ;  /* 0x000000343a0672a5 */ /* 0x000fe4000f8e00ff */
[----:B------:R-:W-:Y:S02]  /*63d0*/  UISETP.NE.AND UP0, UPT, UR54, 0x1, UPT ;  /* 0x000000013600788c */ /* 0x000fe4000bf05270 */
[----:B------:R-:W-:Y:S02]  /*63e0*/  UIMAD.WIDE.U32 UR8, UR37, UR55, URZ ;  /* 0x00000037250872a5 */ /* 0x000fe4000f8e00ff */
[----:B------:R-:W-:Y:S02]  /*63f0*/  UIMAD.WIDE.U32 UR10, UR38, UR52, URZ ;  /* 0x00000034260a72a5 */ /* 0x000fe4000f8e00ff */
[----:B------:R-:W-:Y:S02]  /*6400*/  UISETP.NE.AND UP1, UPT, UR42, 0x1, UPT ;  /* 0x000000012a00788c */ /* 0x000fe4000bf25270 */
[----:B------:R-:W-:Y:S01]  /*6410*/  UISETP.NE.AND UP2, UPT, UR45, 0x1, UPT ;  /* 0x000000012d00788c */ /* 0x000fe2000bf45270 */
[----:B------:R-:W-:Y:S02]  /*6420*/  UMOV UR4, UR5 ;  /* 0x0000000500047c82 */ /* 0x000fe40008000000 */
[----:B---3--:R-:W-:Y:S03]  /*6430*/  USHF.R.U32.HI UR5, URZ, UR12, UR4 ;  /* 0x0000000cff057299 */ /* 0x008fe60008011604 */
[----:B------:R-:W-:Y:S02]  /*6440*/  UMOV UR4, UR7 ;  /* 0x0000000700047c82 */ /* 0x000fe40008000000 */
[----:B------:R-:W-:Y:S02]  /*6450*/  USHF.R.U32.HI UR7, URZ, UR53, UR4 ;  /* 0x00000035ff077299 */ /* 0x000fe40008011604 */
[----:B------:R-:W-:Y:S02]  /*6460*/  USEL UR4, UR47, UR5, !UP0 ;  /* 0x000000052f047287 */ /* 0x000fe4000c000000 */
[----:B------:R-:W-:Y:S01]  /*6470*/  USEL UR7, UR58, UR7, !UP1 ;  /* 0x000000073a077287 */ /* 0x000fe2000c800000 */
[----:B------:R-:W-:Y:S01]  /*6480*/  UMOV UR5, UR9 ;  /* 0x0000000900057c82 */ /* 0x000fe20008000000 */
[----:B------:R-:W-:Y:S02]  /*6490*/  UIMAD.WIDE.U32 UR8, UR4, UR40, URZ ;  /* 0x00000028040872a5 */ /* 0x000fe4000f8e00ff */
[----:B------:R-:W-:Y:S03]  /*64a0*/  USHF.R.U32.HI UR6, URZ, UR12, UR5 ;  /* 0x0000000cff067299 */ /* 0x000fe60008011605 */
[----:B------:R-:W-:Y:S01]  /*64b0*/  UMOV UR5, UR11 ;  /* 0x0000000b00057c82 */ /* 0x000fe20008000000 */
[----:B------:R-:W-:Y:S02]  /*64c0*/  UIMAD.WIDE.U32 UR10, UR7, UR40, URZ ;  /* 0x00000028070a72a5 */ /* 0x000fe4000f8e00ff */
[----:B------:R-:W-:Y:S02]  /*64d0*/  USHF.R.U32.HI UR12, URZ, UR53, UR5 ;  /* 0x00000035ff0c7299 */ /* 0x000fe40008011605 */
[----:B------:R-:W-:Y:S01]  /*64e0*/  USEL UR6, UR37, UR6, !UP0 ;  /* 0x0000000625067287 */ /* 0x000fe2000c000000 */
[----:B------:R-:W-:Y:S02]  /*64f0*/  UMOV UR5, UR9 ;  /* 0x0000000900057c82 */ /* 0x000fe40008000000 */
[----:B------:R-:W-:Y:S01]  /*6500*/  UMOV UR10, UR11 ;  /* 0x0000000b000a7c82 */ /* 0x000fe20008000000 */
[----:B------:R-:W-:Y:S02]  /*6510*/  @UP2 USHF.R.U32.HI UR4, URZ, UR41, UR5 ;  /* 0x00000029ff042299 */ /* 0x000fe40008011605 */
[----:B------:R-:W-:Y:S02]  /*6520*/  @UP2 USHF.R.U32.HI UR7, URZ, UR41, UR10 ;  /* 0x00000029ff072299 */ /* 0x000fe4000801160a */
[----:B------:R-:W-:Y:S02]  /*6530*/  UIMAD UR4, UR45, UR4, URZ ;  /* 0x000000042d0472a4 */ /* 0x000fe4000f8e02ff */
        /* <DEDUP_REMOVED lines=8> */
[----:B------:R-:W-:Y:S02]  /*65c0*/  USEL UR11, UR6, UR4, !UP2 ;  /* 0x00000004060b7287 */ /* 0x000fe4000d000000 */
[----:B------:R-:W-:Y:S02]  /*65d0*/  UIADD3 UR8, UPT, UPT, -UR5, URZ, URZ ;  /* 0x000000ff05087290 */ /* 0x000fe4000fffe1ff */
[----:B------:R-:W-:Y:S01]  /*65e0*/  UIADD3 UR10, UPT, UPT, -UR11, URZ, URZ ;  /* 0x000000ff0b0a7290 */ /* 0x000fe2000fffe1ff */
[----:B------:R-:W-:Y:S01]  /*65f0*/  @!UP0 UMOV UR4, UR9 ;  /* 0x0000000900048c82 */ /* 0x000fe20008000000 */
[----:B------:R-:W-:Y:S02]  /*6600*/  UIADD3 UR9, UPT, UPT, -UR6, URZ, URZ ;  /* 0x000000ff06097290 */ /* 0x000fe4000fffe1ff */
[----:B------:R-:W-:Y:S02]  /*6610*/  @!UP0 USHF.R.U32.HI UR4, URZ, UR41, UR4 ;  /* 0x00000029ff048299 */ /* 0x000fe40008011604 */
[----:B------:R-:W-:Y:S02]  /*6620*/  UIMAD UR10, UR45, UR10, UR6 ;  /* 0x0000000a2d0a72a4 */ /* 0x000fe4000f8e0206 */
[----:B------:R-:W-:Y:S04]  /*6630*/  @!UP0 USEL UR4, UR5, UR4, !UP2 ;  /* 0x0000000405048287 */ /* 0x000fe8000d000000 */
[----:B------:R-:W-:Y:S02]  /*6640*/  @!UP0 UIMAD UR10, UR7, UR10, UR4 ;  /* 0x0000000a070a82a4 */ /* 0x000fe4000f8e0204 */
[----:B------:R-:W-:Y:S02]  /*6650*/  @!UP0 UIADD3 UR11, UPT, UPT, UR11, -UR4, URZ ;  /* 0x800000040b0b8290 */ /* 0x000fe4000fffe0ff */
[----:B------:R-:W-:Y:S02]  /*6660*/  UIMAD UR7, UR42, UR8, UR38 ;  /* 0x000000082a0772a4 */ /* 0x000fe4000f8e0226 */
[----:B------:R-:W-:Y:S02]  /*6670*/  @!UP0 UIMAD UR6, UR11, UR45, UR5 ;  /* 0x0000002d0b0682a4 */ /* 0x000fe4000f8e0205 */
[----:B------:R-:W-:Y:S01]  /*6680*/  UIMAD UR4, UR54, UR9, UR37 ;  /* 0x00000009360472a4 */ /* 0x000fe2000f8e0225 */
[----:B------:R-:W-:Y:S02]  /*6690*/  @!UP0 UMOV UR5, UR10 ;  /* 0x0000000a00058c82 */ /* 0x000fe40008000000 */
[----:B------:R-:W-:Y:S02]  /*66a0*/  UIMAD UR38, UR5, UR42, UR7 ;  /* 0x0000002a052672a4 */ /* 0x000fe4000f8e0207 */
[----:B------:R-:W-:Y:S11]  /*66b0*/  UIMAD UR37, UR6, UR54, UR4 ;  /* 0x00000036062572a4 */ /* 0x000ff6000f8e0204 */
[----:B------:R-:W-:Y:S01]  /*66c0*/  @!UPT UIADD3 URZ, UPT, UPT, URZ, URZ, URZ ;  /* 0x000000fffffff290 */ /* 0x000fe2000fffe0ff */
.L_x_115:
[----:B-1----:R-:W-:Y:S01]  /*66d0*/  UISETP.NE.AND UP0, UPT, UR39, 0x1, UPT ;  /* 0x000000012700788c */ /* 0x002fe2000bf05270 */
[----:B------:R-:W-:Y:S01]  /*66e0*/  IADD3 R84, PT, PT, R84, 0x1, RZ ;  /* 0x0000000154547810 */ /* 0x000fe20007ffe0ff */
[----:B------:R-:W-:Y:S02]  /*66f0*/  USHF.L.U32 UR50, UR20, 0x6, URZ ;  /* 0x0000000614327899 */ /* 0x000fe400080006ff */
[----:B------:R-:W-:Y:S07]  /*6700*/  USHF.L.U32 UR49, UR30, 0x8, URZ ;  /* 0x000000081e317899 */ /* 0x000fee00080006ff */
[----:B------:R-:W1:Y:S01]  /*6710*/  @!UP0 LDCU.128 UR12, c[0x0][0xb10] ;  /* 0x00016200ff0c87ac */ /* 0x000e620008000c00 */
[----:B------:R-:W3:Y:S01]  /*6720*/  @!UP0 LDCU UR5, c[0x0][0xb0c] ;  /* 0x00016180ff0587ac */ /* 0x000ee20008000800 */
[----:B------:R-:W4:Y:S01]  /*6730*/  @!UP0 LDCU UR10, c[0x0][0xb20] ;  /* 0x00016400ff0a87ac */ /* 0x000f220008000800 */
[----:B-1----:R-:W-:Y:S02]  /*6740*/  UIMAD.WIDE.U32 UR8, UR38, UR12, URZ ;  /* 0x0000000c260872a5 */ /* 0x002fe4000f8e00ff */
[----:B------:R-:W-:Y:S02]  /*6750*/  UIMAD.WIDE.U32 UR6, UR37, UR15, URZ ;  /* 0x0000000f250672a5 */ /* 0x000fe4000f8e00ff */
[----:B------:R-:W-:Y:S03]  /*6760*/  @!UP0 UISETP.NE.AND UP1, UPT, UR14, 0x1, UPT ;  /* 0x000000010e00888c */ /* 0x000fe6000bf25270 */
[----:B------:R-:W-:Y:S01]  /*6770*/  @!UP0 UMOV UR4, UR9 ;  /* 0x0000000900048c82 */ /* 0x000fe20008000000 */
[----:B---3--:R-:W-:Y:S02]  /*6780*/  @!UP0 UISETP.NE.AND UP2, UPT, UR5, 0x1, UPT ;  /* 0x000000010500888c */ /* 0x008fe4000bf45270 */
[----:B------:R-:W-:Y:S01]  /*6790*/  @!UP0 USHF.R.U32.HI UR4, URZ, UR13, UR4 ;  /* 0x0000000dff048299 */ /* 0x000fe20008011604 */
[----:B------:R-:W-:Y:S02]  /*67a0*/  @!UP0 UMOV UR6, UR7 ;  /* 0x0000000700068c82 */ /* 0x000fe40008000000 */
[----:B----4-:R-:W-:Y:S02]  /*67b0*/  @!UP0 USHF.R.U32.HI UR6, URZ, UR10, UR6 ;  /* 0x0000000aff068299 */ /* 0x010fe40008011606 */
[----:B------:R-:W-:Y:S02]  /*67c0*/  @!UP0 USEL UR7, UR38, UR4, !UP2 ;  /* 0x0000000426078287 */ /* 0x000fe4000d000000 */
[----:B------:R-:W-:Y:S04]  /*67d0*/  @!UP0 USEL UR6, UR37, UR6, !UP1 ;  /* 0x0000000625068287 */ /* 0x000fe8000c800000 */
[----:B------:R-:W-:Y:S02]  /*67e0*/  @!UP0 UIADD3 UR4, UPT, UPT, -UR7, UR6, URZ ;  /* 0x0000000607048290 */ /* 0x000fe4000fffe1ff */
[----:B------:R-:W-:Y:S02]  /*67f0*/  @!UP0 UIADD3 UR6, UPT, UPT, UR7, -UR6, URZ ;  /* 0x8000000607068290 */ /* 0x000fe4000fffe0ff */
[----:B------:R-:W-:Y:S02]  /*6800*/  @!UP0 UIMAD UR38, UR4, UR5, UR38 ;  /* 0x00000005042682a4 */ /* 0x000fe4000f8e0226 */
[----:B------:R-:W-:Y:S02]  /*6810*/  @!UP0 UIMAD UR37, UR6, UR14, UR37 ;  /* 0x0000000e062582a4 */ /* 0x000fe4000f8e0225 */
[----:B------:R-:W-:Y:S09]  /*6820*/  ULOP3.LUT UP0, URZ, UR60, 0x90, URZ, 0xc0, !UPT ;  /* 0x000000903cff7892 */ /* 0x000ff2000f80c0ff */
[----:B------:R-:W-:Y:S05]  /*6830*/  BRA.U !UP0, `(.L_x_116) ;  /* 0x0000000108407547 */ /* 0x000fea000b800000 */
[----:B------:R-:W1:Y:S01]  /*6840*/  LDCU.64 UR8, c[0x4][0x88] ;  /* 0x01001100ff0877ac */ /* 0x000e620008000a00 */
[----:B------:R-:W-:Y:S01]  /*6850*/  MOV R3, 0x0 ;  /* 0x0000000000037802 */ /* 0x000fe20000000f00 */
[----:B------:R-:W-:Y:S02]  /*6860*/  HFMA2 R12, -RZ, RZ, 0, 5.9604644775390625e-08 ;  /* 0x00000001ff0c7431 */ /* 0x000fe400000001ff */
[----:B------:R-:W-:Y:S02]  /*6870*/  IMAD.MOV.U32 R8, RZ, RZ, 0x70 ;  /* 0x00000070ff087424 */ /* 0x000fe400078e00ff */
[----:B------:R-:W-:Y:S01]  /*6880*/  IMAD.MOV.U32 R13, RZ, RZ, RZ ;  /* 0x000000ffff0d7224 */ /* 0x000fe200078e00ff */
[----:B------:R-:W3:Y:S01]  /*6890*/  LDCU.64 UR6, c[0x4][0x90] ;  /* 0x01001200ff0677ac */ /* 0x000ee20008000a00 */
[----:B------:R-:W4:Y:S01]  /*68a0*/  LDC.64 R2, c[0x4][R3] ;  /* 0x0100000003027b82 */ /* 0x000f220000000a00 */
[----:B------:R-:W2:Y:S01]  /*68b0*/  LDCU.64 UR4, c[0x4][0x8] ;  /* 0x01000100ff0477ac */ /* 0x000ea20008000a00 */
[----:B-1----:R-:W-:Y:S01]  /*68c0*/  MOV R5, UR9 ;  /* 0x0000000900057c02 */ /* 0x002fe20008000f00 */
[----:B------:R-:W-:Y:S01]  /*68d0*/  IMAD.U32 R4, RZ, RZ, UR8 ;  /* 0x00000008ff047e24 */ /* 0x000fe2000f8e00ff */
[----:B---3--:R-:W-:Y:S01]  /*68e0*/  MOV R7, UR7 ;  /* 0x0000000700077c02 */ /* 0x008fe20008000f00 */
[----:B------:R-:W-:Y:S01]  /*68f0*/  IMAD.U32 R6, RZ, RZ, UR6 ;  /* 0x00000006ff067e24 */ /* 0x000fe2000f8e00ff */
[----:B--2---:R-:W-:Y:S01]  /*6900*/  MOV R11, UR5 ;  /* 0x00000005000b7c02 */ /* 0x004fe20008000f00 */
[----:B------:R-:W-:Y:S02]  /*6910*/  IMAD.U32 R10, RZ, RZ, UR4 ;  /* 0x00000004ff0a7e24 */ /* 0x000fe4000f8e00ff */
[----:B------:R-:W-:Y:S07]  /*6920*/  LEPC R20, `(.L_x_116) ;  /* 0x000000001014794e */ /* 0x000fee0000000000 */
[----:B----45:R-:W-:Y:S05]  /*6930*/  CALL.ABS.NOINC R2 ;  /* 0x0000000002007343 */ /* 0x030fea0003c00000 */
.L_x_116:
[----:B------:R-:W-:Y:S01]  /*6940*/  LOP3.LUT P0, RZ, R89, 0x90, RZ, 0xc0, !PT ;  /* 0x0000009059ff7812 */ /* 0x000fe2000780c0ff */
[----:B------:R-:W-:Y:S11]  /*6950*/  BSSY.RECONVERGENT B6, `(.L_x_117) ;  /* 0x0000013000067945 */ /* 0x000ff60003800200 */
[----:B------:R-:W-:Y:S01]  /*6960*/  @!UPT UIADD3 URZ, UPT, UPT, URZ, URZ, URZ ;  /* 0x000000fffffff290 */ /* 0x000fe2000fffe0ff */
[----:B------:R-:W-:Y:S05]  /*6970*/  @!P0 BRA `(.L_x_118) ;  /* 0x0000000000408947 */ /* 0x000fea0003800000 */
        /* <DEDUP_REMOVED lines=16> */
.L_x_118:
[----:B------:R-:W-:Y:S05]  /*6a80*/  BSYNC.RECONVERGENT B6 ;  /* 0x0000000000067941 */ /* 0x000fea0003800200 */
.L_x_117:
[----:B------:R-:W-:Y:S02]  /*6a90*/  ISETP.NE.U32.AND P0, PT, RZ, UR56, PT ;  /* 0x00000038ff007c0c */ /* 0x000fe4000bf05070 */
[C---:B------:R-:W-:Y:S02]  /*6aa0*/  ISETP.NE.U32.AND P4, PT, R76.reuse, RZ, PT ;  /* 0x000000ff4c00720c */ /* 0x040fe40003f85070 */
[----:B------:R-:W-:Y:S02]  /*6ab0*/  ISETP.NE.U32.AND P1, PT, R76, RZ, PT ;  /* 0x000000ff4c00720c */ /* 0x000fe40003f25070 */
[----:B------:R-:W-:Y:S02]  /*6ac0*/  ISETP.NE.AND.EX P0, PT, RZ, UR57, PT, P0 ;  /* 0x00000039ff007c0c */ /* 0x000fe4000bf05300 */
[C---:B------:R-:W-:Y:S02]  /*6ad0*/  ISETP.NE.AND.EX P4, PT, R77.reuse, RZ, PT, P4 ;  /* 0x000000ff4d00720c */ /* 0x040fe40003f85340 */
[----:B------:R-:W-:Y:S02]  /*6ae0*/  ISETP.NE.AND.EX P1, PT, R77, RZ, P0, P1 ;  /* 0x000000ff4d00720c */ /* 0x000fe40000725310 */
[----:B------:R-:W-:Y:S02]  /*6af0*/  ISETP.NE.U32.AND P5, PT, R72, RZ, PT ;  /* 0x000000ff4800720c */ /* 0x000fe40003fa5070 */
[----:B------:R-:W-:Y:S02]  /*6b00*/  ISETP.NE.U32.AND P2, PT, RZ, UR56, PT ;  /* 0x00000038ff007c0c */ /* 0x000fe4000bf45070 */
[----:B------:R-:W-:Y:S02]  /*6b10*/  PLOP3.LUT P0, PT, PT, PT, PT, 0x8, 0x80 ;  /* 0x000000000080781c */ /* 0x000fe40003f0e170 */
[----:B------:R-:W-:Y:S02]  /*6b20*/  ISETP.NE.AND.EX P5, PT, R73, RZ, PT, P5 ;  /* 0x000000ff4900720c */ /* 0x000fe40003fa5350 */
[----:B------:R-:W-:Y:S03]  /*6b30*/  ISETP.NE.AND.EX P2, PT, RZ, UR57, PT, P2 ;  /* 0x00000039ff007c0c */ /* 0x000fe6000bf45320 */
[----:B------:R-:W-:Y:S01]  /*6b40*/  @!P1 PLOP3.LUT P0, PT, P4, PT, PT, 0x80, 0x8 ;  /* 0x000000000008981c */ /* 0x000fe2000270f070 */
[----:B------:R-:W-:Y:S01]  /*6b50*/  @!UPT UIADD3 URZ, UPT, UPT, URZ, URZ, URZ ;  /* 0x000000fffffff290 */ /* 0x000fe2000fffe0ff */
[----:B------:R-:W-:Y:S11]  /*6b60*/  @!P4 BRA `(.L_x_119) ;  /* 0x000000000030c947 */ /* 0x000ff60003800000 */
[----:B------:R-:W-:Y:S01]  /*6b70*/  ISETP.NE.U32.AND P3, PT, R74, RZ, PT ;  /* 0x000000ff4a00720c */ /* 0x000fe20003f65070 */
[----:B------:R-:W1:Y:S01]  /*6b80*/  LDCU.64 UR4, c[0x0][0x358] ;  /* 0x00006b00ff0477ac */ /* 0x000e620008000a00 */
[----:B------:R-:W-:Y:S02]  /*6b90*/  IMAD.MOV.U32 R80, RZ, RZ, 0x1 ;  /* 0x00000001ff507424 */ /* 0x000fe400078e00ff */
[----:B------:R-:W-:Y:S11]  /*6ba0*/  ISETP.NE.AND.EX P3, PT, R75, RZ, PT, P3 ;  /* 0x000000ff4b00720c */ /* 0x000ff60003f65330 */
[----:B------:R-:W-:Y:S02]  /*6bb0*/  @!UPT UIADD3 URZ, UPT, UPT, URZ, URZ, URZ ;  /* 0x000000fffffff290 */ /* 0x000fe4000fffe0ff */
[----:B------:R-:W3:Y:S01]  /*6bc0*/  @P3 LDC.64 R2, c[0x0][0x888] ;  /* 0x00022200ff023b82 */ /* 0x000ee20000000a00 */
[----:B--2---:R-:W-:Y:S04]  /*6bd0*/  @P3 IMAD R0, R76, UR36, RZ ;  /* 0x000000244c003c24 */ /* 0x004fe8000f8e02ff */
[----:B---3--:R-:W-:Y:S04]  /*6be0*/  @P3 IMAD.WIDE R2, R0, 0x4, R2 ;  /* 0x0000000400023825 */ /* 0x008fe800078e0202 */
[----:B------:R-:W-:Y:S01]  /*6bf0*/  HFMA2 R0, -RZ, RZ, 0, 5.9604644775390625e-08 ;  /* 0x00000001ff007431 */ /* 0x000fe200000001ff */
[----:B-1---5:R1:W5:Y:S04]  /*6c00*/  @P3 LDG.E R40, desc[UR4][R2.64] ;  /* 0x0000000402283981 */ /* 0x022368000c1e1900 */
[----:B------:R-:W-:Y:S01]  /*6c10*/  @!P3 PRMT R80, R0, 0x7610, R80 ;  /* 0x000076100050b816 */ /* 0x000fe20000000050 */
[----:B-1----:R-:W3:Y:S06]  /*6c20*/  @!P3 LDC R40, c[0x0][0x880] ;  /* 0x00022000ff28bb82 */ /* 0x002eec0000000800 */
.L_x_119:
[----:B------:R-:W-:Y:S05]  /*6c30*/  @!P5 BRA `(.L_x_120) ;  /* 0x000000000024d947 */ /* 0x000fea0003800000 */
[----:B------:R-:W-:Y:S01]  /*6c40*/  ISETP.NE.U32.AND P3, PT, R70, RZ, PT ;  /* 0x000000ff4600720c */ /* 0x000fe20003f65070 */
[----:B------:R-:W1:Y:S03]  /*6c50*/  LDCU.64 UR4, c[0x0][0x358] ;  /* 0x00006b00ff0477ac */ /* 0x000e660008000a00 */
[----:B------:R-:W-:Y:S11]  /*6c60*/  ISETP.NE.AND.EX P3, PT, R71, RZ, PT, P3 ;  /* 0x000000ff4700720c */ /* 0x000ff60003f65330 */
[----:B------:R-:W-:Y:S02]  /*6c70*/  @!UPT UIADD3 URZ, UPT, UPT, URZ, URZ, URZ ;  /* 0x000000fffffff290 */ /* 0x000fe4000fffe0ff */
[----:B------:R-:W4:Y:S01]  /*6c80*/  @P3 LDC.64 R2, c[0x0][0x8a8] ;  /* 0x00022a00ff023b82 */ /* 0x000f220000000a00 */
[----:B--2---:R-:W-:Y:S04]  /*6c90*/  @P3 IMAD R0, R72, UR36, RZ ;  /* 0x0000002448003c24 */ /* 0x004fe8000f8e02ff */
[----:B----4-:R-:W-:Y:S05]  /*6ca0*/  @P3 IMAD.WIDE R2, R0, 0x4, R2 ;  /* 0x0000000400023825 */ /* 0x010fea00078e0202 */
[----:B-1---5:R1:W5:Y:S02]  /*6cb0*/  @P3 LDG.E R38, desc[UR4][R2.64] ;  /* 0x0000000402263981 */ /* 0x022364000c1e1900 */
[----:B-1----:R-:W4:Y:S02]  /*6cc0*/  @!P3 LDC R38, c[0x0][0x8a0] ;  /* 0x00022800ff26bb82 */ /* 0x002f240000000800 */
.L_x_120:
[----:B---3-5:R-:W-:Y:S01]  /*6cd0*/  ISETP.NE.AND P3, PT, R40, RZ, PT ;  /* 0x000000ff2800720c */ /* 0x028fe20003f65270 */
[----:B------:R-:W-:Y:S01]  /*6ce0*/  BSSY B1, `(.L_x_121) ;  /* 0x000003f000017945 */ /* 0x000fe20003800000 */
[----:B------:R-:W-:Y:S01]  /*6cf0*/  SEL R2, RZ, 0xffffffff, P2 ;  /* 0xffffffffff027807 */ /* 0x000fe20001000000 */
[----:B------:R-:W-:Y:S01]  /*6d00*/  IMAD.MOV.U32 R52, RZ, RZ, 0x1 ;  /* 0x00000001ff347424 */ /* 0x000fe200078e00ff */
[----:B--2---:R-:W-:Y:S01]  /*6d10*/  @!P1 SEL R0, RZ, 0xffffffff, P3 ;  /* 0xffffffffff009807 */ /* 0x004fe20001800000 */
[----:B------:R-:W-:Y:S01]  /*6d20*/  IMAD R39, R36, 0x80, R37 ;  /* 0x0000008024277824 */ /* 0x000fe200078e0225 */
[----:B------:R-:W-:Y:S02]  /*6d30*/  LOP3.LUT P2, RZ, R80, 0xff, RZ, 0xc0, !PT ;  /* 0x000000ff50ff7812 */ /* 0x000fe4000784c0ff */
[----:B------:R-:W-:Y:S02]  /*6d40*/  CS2R R50, SRZ ;  /* 0x0000000000327805 */ /* 0x000fe4000001ff00 */
[----:B------:R-:W-:Y:S02]  /*6d50*/  LEA R3, R86, UR43, 0x3 ;  /* 0x0000002b56037c11 */ /* 0x000fe4000f8e18ff */
[----:B------:R-:W-:Y:S02]  /*6d60*/  CS2R R48, SRZ ;  /* 0x0000000000307805 */ /* 0x000fe4000001ff00 */
[----:B------:R-:W-:Y:S02]  /*6d70*/  @P0 SEL R0, R2, R0, !P2 ;  /* 0x0000000002000207 */ /* 0x000fe40005000000 */
[----:B------:R-:W-:Y:S02]  /*6d80*/  CS2R R46, SRZ ;  /* 0x00000000002e7805 */ /* 0x000fe4000001ff00 */
[----:B------:R-:W-:Y:S02]  /*6d90*/  LEA R83, R36, UR43, 0x3 ;  /* 0x0000002b24537c11 */ /* 0x000fe4000f8e18ff */
[----:B------:R-:W-:Y:S02]  /*6da0*/  CS2R R44, SRZ ;  /* 0x00000000002c7805 */ /* 0x000fe4000001ff00 */
[----:B------:R-:W-:Y:S02]  /*6db0*/  @!P1 LOP3.LUT R0, R0, 0x1, RZ, 0xc0, !PT ;  /* 0x0000000100009812 */ /* 0x000fe400078ec0ff */
[----:B------:R-:W-:Y:S02]  /*6dc0*/  SHF.L.U32 R4, R88, 0x1f, RZ ;  /* 0x0000001f58047819 */ /* 0x000fe400000006ff */
[----:B------:R-:W-:Y:S04]  /*6dd0*/  ISETP.NE.U32.OR P6, PT, R0, 0x1, P1 ;  /* 0x000000010000780c */ /* 0x000fe80000fc5470 */
[----:B------:R-:W-:Y:S09]  /*6de0*/  P2R R60, PR, RZ, 0x40 ;  /* 0x00000040ff3c7803 */ /* 0x000ff20000000000 */
[----:B------:R-:W-:Y:S04]  /*6df0*/  @P6 SHF.L.U32 R0, R85, 0x1f, RZ ;  /* 0x0000001f55006819 */ /* 0x000fe800000006ff */
[----:B------:R1:W2:Y:S01]  /*6e00*/  @P6 SYNCS.PHASECHK.TRANS64.TRYWAIT P1, [R3+URZ+0x100], R0 ;  /* 0x00010000030065a7 */ /* 0x0002a200080211ff */
[----:B------:R3:W3:Y:S01]  /*6e10*/  SYNCS.PHASECHK.TRANS64.TRYWAIT P0, [R83+URZ+0x170], R4 ;  /* 0x00017004530075a7 */ /* 0x0006e200080011ff */
[----:B-1----:R-:W-:Y:S04]  /*6e20*/  SEL R0, RZ, 0xffffffff, P3 ;  /* 0xffffffffff007807 */ /* 0x002fe80001800000 */
[----:B------:R-:W-:Y:S04]  /*6e30*/  @P4 SEL R0, R2, R0, !P2 ;  /* 0x0000000002004207 */ /* 0x000fe80005000000 */
[----:B------:R-:W-:Y:S04]  /*6e40*/  LOP3.LUT R0, R0, 0x1, RZ, 0xc0, !PT ;  /* 0x0000000100007812 */ /* 0x000fe800078ec0ff */
[----:B------:R-:W-:Y:S04]  /*6e50*/  ISETP.NE.U32.AND P5, PT, R0, 0x1, PT ;  /* 0x000000010000780c */ /* 0x000fe80003fa5070 */
[----:B------:R-:W-:Y:S02]  /*6e60*/  P2R R53, PR, RZ, 0x20 ;  /* 0x00000020ff357803 */ /* 0x000fe40000000000 */
[----:B--2---:R-:W-:Y:S01]  /*6e70*/  @P6 SEL R52, RZ, 0x1, !P1 ;  /* 0x00000001ff346807 */ /* 0x004fe20004800000 */
[----:B---3--:R-:W-:Y:S06]  /*6e80*/  @!P6 BRA `(.L_x_122) ;  /* 0x000000000090e947 */ /* 0x008fec0003800000 */
[----:B------:R-:W-:Y:S01]  /*6e90*/  @P5 IMAD R5, R86, 0x1000, R78 ;  /* 0x0000100056055824 */ /* 0x000fe200078e024e */
[----:B------:R-:W-:Y:S01]  /*6ea0*/  LOP3.LUT P6, RZ, R79, 0x80, RZ, 0xc0, !PT ;  /* 0x000000804fff7812 */ /* 0x000fe200078cc0ff */
[----:B------:R-:W-:Y:S01]  /*6eb0*/  BSSY B0, `(.L_x_123) ;  /* 0x000000f000007945 */ /* 0x000fe20003800000 */
[----:B------:R-:W-:Y:S01]  /*6ec0*/  ISETP.NE.AND P2, PT, R52, RZ, PT ;  /* 0x000000ff3400720c */ /* 0x000fe20003f45270 */
[----:B------:R-:W-:Y:S01]  /*6ed0*/  @P5 VIADD R0, R5, UR43 ;  /* 0x0000002b05005c36 */ /* 0x000fe20008000000 */
[----:B------:R-:W-:Y:S02]  /*6ee0*/  PLOP3.LUT P1, PT, PT, PT, PT, 0x8, 0x80 ;  /* 0x000000000080781c */ /* 0x000fe40003f2e170 */
[----:B------:R-:W-:Y:S02]  /*6ef0*/  CS2R R46, SRZ ;  /* 0x00000000002e7805 */ /* 0x000fe4000001ff00 */
[----:B------:R-:W-:Y:S01]  /*6f00*/  @P5 PLOP3.LUT P1, PT, P6, PT, PT, 0x80, 0x8 ;  /* 0x000000000008581c */ /* 0x000fe2000372f070 */
[C---:B------:R-:W-:Y:S01]  /*6f10*/  @P5 VIADD R2, R0.reuse, 0x10 ;  /* 0x0000001000025836 */ /* 0x040fe20000000000 */
[----:B------:R-:W-:Y:S02]  /*6f20*/  CS2R R44, SRZ ;  /* 0x00000000002c7805 */ /* 0x000fe4000001ff00 */
[----:B------:R-:W-:Y:S02]  /*6f30*/  CS2R R50, SRZ ;  /* 0x0000000000327805 */ /* 0x000fe4000001ff00 */
[----:B------:R-:W-:Y:S07]  /*6f40*/  CS2R R48, SRZ ;  /* 0x0000000000307805 */ /* 0x000fee000001ff00 */
[----:B------:R-:W-:Y:S01]  /*6f50*/  @P1 VIADD R2, R0, 0xfffffff0 ;  /* 0xfffffff000021836 */ /* 0x000fe20000000000 */
[----:B------:R-:W-:Y:S06]  /*6f60*/  @P2 BRA `(.L_x_124) ;  /* 0x00000000000c2947 */ /* 0x000fec0003800000 */
[----:B------:R-:W-:Y:S04]  /*6f70*/  SHF.L.U32 R0, R85, 0x1f, RZ ;  /* 0x0000001f55007819 */ /* 0x000fe800000006ff */
[----:B------:R-:W1:Y:S02]  /*6f80*/  SYNCS.PHASECHK.TRANS64.TRYWAIT P1, [R3+URZ+0x100], R0 ;  /* 0x00010000030075a7 */ /* 0x000e6400080211ff */
[----:B-1----:R-:W-:Y:S05]  /*6f90*/  @!P1 BRA `(.L_x_125) ;  /* 0x0000004400d09947 */ /* 0x002fea0003800000 */
.L_x_124:
[----:B------:R-:W-:Y:S05]  /*6fa0*/  BSYNC B0 ;  /* 0x0000000000007941 */ /* 0x000fea0003800000 */
.L_x_123:
[----:B------:R-:W-:Y:S01]  /*6fb0*/  ISETP.NE.AND P1, PT, R53, RZ, PT ;  /* 0x000000ff3500720c */ /* 0x000fe20003f25270 */
[----:B-1----:R-:W-:Y:S02]  /*6fc0*/  VIADD R3, R3, 0x120 ;  /* 0x0000012003037836 */ /* 0x002fe40000000000 */
[----:B------:R-:W-:Y:S02]  /*6fd0*/  IMAD.U32 R0, RZ, RZ, UR46 ;  /* 0x0000002eff007e24 */ /* 0x000fe4000f8e00ff */
[----:B------:R-:W-:Y:S03]  /*6fe0*/  VIADD R86, R86, 0x1 ;  /* 0x0000000156567836 */ /* 0x000fe60000000000 */
[----:B------:R-:W-:Y:S05]  /*6ff0*/  PRMT R0, R0, 0x654, R3 ;  /* 0x0000065400007816 */ /* 0x000fea0000000003 */
[----:B------:R1:W2:Y:S04]  /*7000*/  @P1 LDS.128 R44, [R5+UR43+0x300] ;  /* 0x0003002b052c1984 */ /* 0x0002a80008000c00 */
[----:B------:R1:W3:Y:S01]  /*7010*/  @P1 LDS.128 R48, [R2+0x300] ;  /* 0x0003000002301984 */ /* 0x0002e20000000c00 */
[C---:B------:R-:W-:Y:S01]  /*7020*/  ISETP.NE.AND P1, PT, R86.reuse, 0x4, PT ;  /* 0x000000045600780c */ /* 0x040fe20003f25270 */
[----:B------:R-:W-:Y:S01]  /*7030*/  @!PT LDS RZ, [RZ] ;  /* 0x00000000fffff984 */ /* 0x000fe20000000800 */
[----:B------:R-:W-:Y:S01]  /*7040*/  @!PT LDS RZ, [RZ] ;  /* 0x00000000fffff984 */ /* 0x000fe20000000800 */
[----:B------:R-:W-:Y:S01]  /*7050*/  @!PT LDS RZ, [RZ] ;  /* 0x00000000fffff984 */ /* 0x000fe20000000800 */
[----:B------:R-:W-:Y:S01]  /*7060*/  @!PT LDS RZ, [RZ] ;  /* 0x00000000fffff984 */ /* 0x000fe20000000800 */
[----:B------:R5:W-:Y:S06]  /*7070*/  MEMBAR.ALL.CTA ;  /* 0x0000000000007992 */ /* 0x000bec0000008000 */
[----:B-----5:R-:W5:Y:S01]  /*7080*/  FENCE.VIEW.ASYNC.S ;  /* 0x00000000000073c6 */ /* 0x020f620000000000 */
[----:B------:R-:W-:Y:S01]  /*7090*/  SEL R86, R86, RZ, P1 ;  /* 0x000000ff56567207 */ /* 0x000fe20000800000 */
[----:B-----5:R5:W-:Y:S02]  /*70a0*/  SYNCS.ARRIVE.TRANS64.RED.A1T0 RZ, [R0+URZ], RZ ;  /* 0x000000ff00ff79a7 */ /* 0x020be400081004ff */
[----:B-----5:R-:W-:Y:S04]  /*70b0*/  SEL R0, RZ, 0x1, P1 ;  /* 0x00000001ff007807 */ /* 0x020fe80000800000 */
[----:B-12---:R-:W-:Y:S02]  /*70c0*/  LOP3.LUT R85, R85, R0, RZ, 0x3c, !PT ;  /* 0x0000000055557212 */ /* 0x006fe400078e3cff */
.L_x_122:
[----:B------:R-:W-:Y:S05]  /*70d0*/  BSYNC B1 ;  /* 0x0000000000017941 */ /* 0x000fea0003800000 */
.L_x_121:
[----:B------:R-:W-:Y:S04]  /*70e0*/  SHF.R.U32.HI R0, RZ, 0x15, R39 ;  /* 0x00000015ff007819 */ /* 0x000fe80000011627 */
[----:B------:R-:W-:Y:S01]  /*70f0*/  LOP3.LUT P1, RZ, R0, 0x3, R81, 0x48, !PT ;  /* 0x0000000300ff7812 */ /* 0x000fe20007824851 */
[----:B------:R-:W-:Y:S01]  /*7100*/  @!UPT UIADD3 URZ, UPT, UPT, URZ, URZ, URZ ;  /* 0x000000fffffff290 */ /* 0x000fe2000fffe0ff */
[----:B------:R-:W-:Y:S11]  /*7110*/  @P0 BRA `(.L_x_126) ;  /* 0x0000000000080947 */ /* 0x000ff60003800000 */
[----:B------:R-:W1:Y:S02]  /*7120*/  SYNCS.PHASECHK.TRANS64.TRYWAIT P0, [R83+URZ+0x170], R4 ;  /* 0x00017004530075a7 */ /* 0x000e6400080011ff */
[----:B-1----:R-:W-:Y:S05]  /*7130*/  @!P0 BRA `(.L_x_127) ;  /* 0x00000044007c8947 */ /* 0x002fea0003800000 */
.L_x_126:
[----:B------:R-:W-:Y:S05]  /*7140*/  @!P1 BRA `(.L_x_128) ;  /* 0x0000000000409947 */ /* 0x000fea0003800000 */
[----:B------:R-:W2:Y:S01]  /*7150*/  LDCU.64 UR8, c[0x4][0x78] ;  /* 0x01000f00ff0877ac */ /* 0x000ea20008000a00 */
[----:B------:R-:W-:Y:S01]  /*7160*/  MOV R3, 0x0 ;  /* 0x0000000000037802 */ /* 0x000fe20000000f00 */
[----:B------:R-:W-:Y:S02]  /*7170*/  HFMA2 R12, -RZ, RZ, 0, 5.9604644775390625e-08 ;  /* 0x00000001ff0c7431 */ /* 0x000fe400000001ff */
[----:B------:R-:W-:Y:S02]  /*7180*/  IMAD.MOV.U32 R8, RZ, RZ, 0x192 ;  /* 0x00000192ff087424 */ /* 0x000fe400078e00ff */
[----:B------:R-:W-:Y:S01]  /*7190*/  IMAD.MOV.U32 R13, RZ, RZ, RZ ;  /* 0x000000ffff0d7224 */ /* 0x000fe200078e00ff */
[----:B------:R-:W5:Y:S01]  /*71a0*/  LDCU.64 UR6, c[0x4][0x80] ;  /* 0x01001000ff0677ac */ /* 0x000f620008000a00 */
[----:B------:R-:W3:Y:S01]  /*71b0*/  LDC.64 R2, c[0x4][R3] ;  /* 0x0100000003027b82 */ /* 0x000ee20000000a00 */
[----:B------:R-:W4:Y:S01]  /*71c0*/  LDCU.64 UR4, c[0x4][0x18] ;  /* 0x01000300ff0477ac */ /* 0x000f220008000a00 */
[----:B--2---:R-:W-:Y:S01]  /*71d0*/  MOV R5, UR9 ;  /* 0x0000000900057c02 */ /* 0x004fe20008000f00 */
[----:B-1----:R-:W-:Y:S01]  /*71e0*/  IMAD.U32 R4, RZ, RZ, UR8 ;  /* 0x00000008ff047e24 */ /* 0x002fe2000f8e00ff */
[----:B-----5:R-:W-:Y:S01]  /*71f0*/  MOV R7, UR7 ;  /* 0x0000000700077c02 */ /* 0x020fe20008000f00 */
[----:B------:R-:W-:Y:S01]  /*7200*/  IMAD.U32 R6, RZ, RZ, UR6 ;  /* 0x00000006ff067e24 */ /* 0x000fe2000f8e00ff */
[----:B----4-:R-:W-:Y:S01]  /*7210*/  MOV R11, UR5 ;  /* 0x00000005000b7c02 */ /* 0x010fe20008000f00 */
[----:B------:R-:W-:Y:S02]  /*7220*/  IMAD.U32 R10, RZ, RZ, UR4 ;  /* 0x00000004ff0a7e24 */ /* 0x000fe4000f8e00ff */
[----:B------:R-:W-:Y:S07]  /*7230*/  LEPC R20, `(.L_x_128) ;  /* 0x000000001014794e */ /* 0x000fee0000000000 */
[----:B---3--:R-:W-:Y:S05]  /*7240*/  CALL.ABS.NOINC R2 ;  /* 0x0000000002007343 */ /* 0x008fea0003c00000 */
.L_x_128:
[----:B------:R-:W-:Y:S01]  /*7250*/  IMAD.U32 R42, R45, 0x10000, RZ ;  /* 0x000100002d2a7824 */ /* 0x000fe200078e00ff */
[C---:B------:R-:W-:Y:S01]  /*7260*/  SHF.L.U32 R2, R44.reuse, 0x10, RZ ;  /* 0x000000102c027819 */ /* 0x040fe200000006ff */
[----:B------:R-:W-:Y:S05]  /*7270*/  WARPSYNC.ALL ;  /* 0x0000000000007948 */ /* 0x000fea0003800000 */
[----:B------:R-:W-:Y:S01]  /*7280*/  R2UR UR4, R39 ;  /* 0x00000000270472ca */ /* 0x000fe200000e0000 */
[----:B------:R-:W-:Y:S01]  /*7290*/  HFMA2 R54, -RZ, RZ, 0, 9.5367431640625e-07 ;  /* 0x00000010ff367431 */ /* 0x000fe200000001ff */
[C---:B------:R-:W-:Y:S01]  /*72a0*/  PRMT R3, R44.reuse, 0x8880, RZ ;  /* 0x000088802c037816 */ /* 0x040fe200000000ff */
[----:B------:R-:W-:Y:S01]  /*72b0*/  BSSY.RECONVERGENT B0, `(.L_x_129) ;  /* 0x00000a1000007945 */ /* 0x000fe20003800200 */
[----:B------:R-:W-:Y:S02]  /*72c0*/  SHF.L.U32 R41, R44, 0x8, RZ ;  /* 0x000000082c297819 */ /* 0x000fe400000006ff */
[----:B------:R-:W-:Y:S02]  /*72d0*/  IADD3 R55, PT, PT, R78, UR43, RZ ;  /* 0x0000002b4e377c10 */ /* 0x000fe4000fffe0ff */
[----:B------:R-:W-:Y:S02]  /*72e0*/  LOP3.LUT P5, RZ, R79, 0x80, RZ, 0xc0, !PT ;  /* 0x000000804fff7812 */ /* 0x000fe400078ac0ff */
[----:B------:R-:W-:Y:S02]  /*72f0*/  ISETP.NE.AND P0, PT, R90, RZ, PT ;  /* 0x000000ff5a00720c */ /* 0x000fe40003f05270 */
[----:B------:R-:W-:Y:S01]  /*7300*/  SEL R54, R54, 0xfffffff0, !P5 ;  /* 0xfffffff036367807 */ /* 0x000fe20006800000 */
[----:B-1----:R-:W4:Y:S01]  /*7310*/  LDTM.x32 R4, tmem[UR4] ;  /* 0x00000004000479ee */ /* 0x002f2200082c0000 */
[----:B------:R-:W-:Y:S02]  /*7320*/  ISETP.NE.AND P6, PT, R60, RZ, PT ;  /* 0x000000ff3c00720c */ /* 0x000fe40003fc5270 */
[----:B------:R-:W-:Y:S01]  /*7330*/  IADD3 R91, PT, PT, R55, R54, RZ ;  /* 0x00000036375b7210 */ /* 0x000fe20007ffe0ff */
[C---:B----4-:R-:W-:Y:S01]  /*7340*/  IMAD R0, R38.reuse, R4, RZ ;  /* 0x0000000426007224 */ /* 0x050fe200078e02ff */
[----:B------:R-:W-:Y:S01]  /*7350*/  SHF.R.S32.HI R4, RZ, 0x18, R2 ;  /* 0x00000018ff047819 */ /* 0x000fe20000011402 */
[C---:B------:R-:W-:Y:S01]  /*7360*/  IMAD R2, R38.reuse, R5, RZ ;  /* 0x0000000526027224 */ /* 0x040fe200078e02ff */
[----:B------:R-:W-:Y:S01]  /*7370*/  SHF.R.S32.HI R5, RZ, 0x18, R41 ;  /* 0x00000018ff057819 */ /* 0x000fe20000011429 */
[----:B------:R-:W-:Y:S01]  /*7380*/  IMAD R0, R3, R40, R0 ;  /* 0x0000002803007224 */ /* 0x000fe200078e0200 */
[----:B------:R-:W-:Y:S01]  /*7390*/  PRMT R41, R45, 0x8880, RZ ;  /* 0x000088802d297816 */ /* 0x000fe200000000ff */
[----:B------:R-:W-:Y:S02]  /*73a0*/  IMAD R3, R38, R6, RZ ;  /* 0x0000000626037224 */ /* 0x000fe400078e02ff */
[-C--:B------:R-:W-:Y:S01]  /*73b0*/  IMAD R2, R4, R40.reuse, R2 ;  /* 0x0000002804027224 */ /* 0x080fe200078e0202 */
[----:B------:R-:W-:Y:S01]  /*73c0*/  SHF.R.S32.HI R4, RZ, 0x18, R44 ;  /* 0x00000018ff047819 */ /* 0x000fe2000001142c */
[C---:B------:R-:W-:Y:S02]  /*73d0*/  IMAD R7, R38.reuse, R7, RZ ;  /* 0x0000000726077224 */ /* 0x040fe400078e02ff */
[-C--:B------:R-:W-:Y:S02]  /*73e0*/  IMAD R3, R5, R40.reuse, R3 ;  /* 0x0000002805037224 */ /* 0x080fe400078e0203 */
[----:B------:R-:W-:Y:S02]  /*73f0*/  IMAD R5, R38, R9, RZ ;  /* 0x0000000926057224 */ /* 0x000fe400078e02ff */
[----:B------:R-:W-:Y:S02]  /*7400*/  IMAD R7, R4, R40, R7 ;  /* 0x0000002804077224 */ /* 0x000fe400078e0207 */
[C---:B------:R-:W-:Y:S02]  /*7410*/  IMAD R9, R38.reuse, R13, RZ ;  /* 0x0000000d26097224 */ /* 0x040fe400078e02ff */
[C---:B------:R-:W-:Y:S01]  /*7420*/  IMAD R4, R38.reuse, R8, RZ ;  /* 0x0000000826047224 */ /* 0x040fe200078e02ff */
[----:B------:R-:W-:Y:S01]  /*7430*/  I2IP.S8.S32.SAT R56, R7, R3, RZ ;  /* 0x0000000307387239 */ /* 0x000fe200000014ff */
[C---:B------:R-:W-:Y:S01]  /*7440*/  IMAD R13, R38.reuse, R17, RZ ;  /* 0x00000011260d7224 */ /* 0x040fe200078e02ff */
[----:B------:R-:W-:Y:S01]  /*7450*/  SHF.R.S32.HI R7, RZ, 0x18, R45 ;  /* 0x00000018ff077819 */ /* 0x000fe2000001142d */
[----:B------:R-:W-:Y:S01]  /*7460*/  IMAD R8, R38, R12, RZ ;  /* 0x0000000c26087224 */ /* 0x000fe200078e02ff */
[----:B------:R-:W-:Y:S01]  /*7470*/  I2IP.S8.S32.SAT R56, R2, R0, R56 ;  /* 0x0000000002387239 */ /* 0x000fe20000001438 */
[C---:B------:R-:W-:Y:S01]  /*7480*/  IMAD R17, R38.reuse, R21, RZ ;  /* 0x0000001526117224 */ /* 0x040fe200078e02ff */
[----:B------:R-:W-:Y:S01]  /*7490*/  SHF.R.S32.HI R2, RZ, 0x18, R46 ;  /* 0x00000018ff027819 */ /* 0x000fe2000001142e */
[----:B------:R-:W-:Y:S01]  /*74a0*/  IMAD R12, R38, R16, RZ ;  /* 0x00000010260c7224 */ /* 0x000fe200078e02ff */
[----:B------:R-:W-:Y:S01]  /*74b0*/  SHF.L.U32 R0, R46, 0x8, RZ ;  /* 0x000000082e007819 */ /* 0x000fe200000006ff */
[C---:B------:R-:W-:Y:S02]  /*74c0*/  IMAD R21, R38.reuse, R25, RZ ;  /* 0x0000001926157224 */ /* 0x040fe400078e02ff */
[C---:B------:R-:W-:Y:S01]  /*74d0*/  IMAD R16, R38.reuse, R20, RZ ;  /* 0x0000001426107224 */ /* 0x040fe200078e02ff */
[----:B------:R-:W-:Y:S01]  /*74e0*/  SHF.R.S32.HI R0, RZ, 0x18, R0 ;  /* 0x00000018ff007819 */ /* 0x000fe20000011400 */
[C---:B------:R-:W-:Y:S02]  /*74f0*/  IMAD R25, R38.reuse, R29, RZ ;  /* 0x0000001d26197224 */ /* 0x040fe400078e02ff */
[C---:B------:R-:W-:Y:S02]  /*7500*/  IMAD R20, R38.reuse, R24, RZ ;  /* 0x0000001826147224 */ /* 0x040fe400078e02ff */
[C---:B------:R-:W-:Y:S01]  /*7510*/  IMAD R29, R38.reuse, R33, RZ ;  /* 0x00000021261d7224 */ /* 0x040fe200078e02ff */
[----:B------:R-:W-:Y:S01]  /*7520*/  SHF.L.U32 R33, R45, 0x8, RZ ;  /* 0x000000082d217819 */ /* 0x000fe200000006ff */
[C---:B------:R-:W-:Y:S02]  /*7530*/  IMAD R24, R38.reuse, R28, RZ ;  /* 0x0000001c26187224 */ /* 0x040fe400078e02ff */
[C---:B------:R-:W-:Y:S01]  /*7540*/  IMAD R28, R38.reuse, R32, RZ ;  /* 0x00000020261c7224 */ /* 0x040fe200078e02ff */
[----:B------:R-:W-:Y:S01]  /*7550*/  SHF.R.S32.HI R32, RZ, 0x18, R42 ;  /* 0x00000018ff207819 */ /* 0x000fe2000001142a */
[----:B------:R-:W-:Y:S01]  /*7560*/  IMAD R4, R41, R40, R4 ;  /* 0x0000002829047224 */ /* 0x000fe200078e0204 */
[----:B------:R-:W-:Y:S01]  /*7570*/  SHF.R.S32.HI R3, RZ, 0x18, R33 ;  /* 0x00000018ff037819 */ /* 0x000fe20000011421 */
[----:B------:R-:W-:Y:S01]  /*7580*/  IMAD R6, R38, R10, RZ ;  /* 0x0000000a26067224 */ /* 0x000fe200078e02ff */
[----:B------:R-:W-:Y:S01]  /*7590*/  PRMT R33, R46, 0x8880, RZ ;  /* 0x000088802e217816 */ /* 0x000fe200000000ff */
[-C--:B------:R-:W-:Y:S01]  /*75a0*/  IMAD R5, R32, R40.reuse, R5 ;  /* 0x0000002820057224 */ /* 0x080fe200078e0205 */
[----:B------:R-:W-:Y:S01]  /*75b0*/  SHF.L.U32 R32, R46, 0x10, RZ ;  /* 0x000000102e207819 */ /* 0x000fe200000006ff */
[C---:B------:R-:W-:Y:S02]  /*75c0*/  IMAD R11, R38.reuse, R11, RZ ;  /* 0x0000000b260b7224 */ /* 0x040fe400078e02ff */
[-C--:B------:R-:W-:Y:S02]  /*75d0*/  IMAD R6, R3, R40.reuse, R6 ;  /* 0x0000002803067224 */ /* 0x080fe400078e0206 */
[----:B------:R-:W-:Y:S01]  /*75e0*/  IMAD R11, R7, R40, R11 ;  /* 0x00000028070b7224 */ /* 0x000fe200078e020b */
[----:B------:R-:W-:Y:S01]  /*75f0*/  SHF.R.S32.HI R7, RZ, 0x18, R32 ;  /* 0x00000018ff077819 */ /* 0x000fe20000011420 */
[----:B------:R-:W-:Y:S02]  /*7600*/  IMAD.MOV.U32 R3, RZ, RZ, R33 ;  /* 0x000000ffff037224 */ /* 0x000fe400078e0021 */
[----:B------:R-:W-:Y:S01]  /*7610*/  IMAD R10, R38, R14, RZ ;  /* 0x0000000e260a7224 */ /* 0x000fe200078e02ff */
[----:B------:R-:W-:Y:S01]  /*7620*/  I2IP.S8.S32.SAT R11, R11, R6, RZ ;  /* 0x000000060b0b7239 */ /* 0x000fe200000014ff */
[-C--:B------:R-:W-:Y:S01]  /*7630*/  IMAD R8, R3, R40.reuse, R8 ;  /* 0x0000002803087224 */ /* 0x080fe200078e0208 */
[----:B------:R-:W-:Y:S01]  /*7640*/  SHF.L.U32 R3, R47, 0x10, RZ ;  /* 0x000000102f037819 */ /* 0x000fe200000006ff */
[-C--:B------:R-:W-:Y:S01]  /*7650*/  IMAD R9, R7, R40.reuse, R9 ;  /* 0x0000002807097224 */ /* 0x080fe200078e0209 */
[C---:B------:R-:W-:Y:S01]  /*7660*/  PRMT R7, R47.reuse, 0x8880, RZ ;  /* 0x000088802f077816 */ /* 0x040fe200000000ff */
[----:B------:R-:W-:Y:S01]  /*7670*/  IMAD R10, R0, R40, R10 ;  /* 0x00000028000a7224 */ /* 0x000fe200078e020a */
[----:B------:R-:W-:Y:S01]  /*7680*/  SHF.R.S32.HI R3, RZ, 0x18, R3 ;  /* 0x00000018ff037819 */ /* 0x000fe20000011403 */
[----:B------:R-:W-:Y:S01]  /*7690*/  IMAD R15, R38, R15, RZ ;  /* 0x0000000f260f7224 */ /* 0x000fe200078e02ff */
[----:B------:R-:W-:Y:S01]  /*76a0*/  MOV R0, R7 ;  /* 0x0000000700007202 */ /* 0x000fe20000000f00 */
[----:B------:R-:W-:Y:S01]  /*76b0*/  IMAD.SHL.U32 R6, R47, 0x100, RZ ;  /* 0x000001002f067824 */ /* 0x000fe200078e00ff */
[----:B------:R-:W-:Y:S01]  /*76c0*/  I2IP.S8.S32.SAT R57, R5, R4, R11 ;  /* 0x0000000405397239 */ /* 0x000fe2000000140b */
[-C--:B------:R-:W-:Y:S01]  /*76d0*/  IMAD R15, R2, R40.reuse, R15 ;  /* 0x00000028020f7224 */ /* 0x080fe200078e020f */
[----:B------:R-:W-:Y:S01]  /*76e0*/  SHF.R.S32.HI R2, RZ, 0x18, R47 ;  /* 0x00000018ff027819 */ /* 0x000fe2000001142f */
[----:B------:R-:W-:Y:S01]  /*76f0*/  IMAD R12, R0, R40, R12 ;  /* 0x00000028000c7224 */ /* 0x000fe200078e020c */
[----:B------:R-:W-:Y:S01]  /*7700*/  SHF.R.S32.HI R6, RZ, 0x18, R6 ;  /* 0x00000018ff067819 */ /* 0x000fe20000011406 */
[----:B------:R-:W-:Y:S01]  /*7710*/  IMAD R14, R38, R18, RZ ;  /* 0x00000012260e7224 */ /* 0x000fe200078e02ff */
[----:B---3--:R-:W-:Y:S01]  /*7720*/  PRMT R0, R48, 0x8880, RZ ;  /* 0x0000888030007816 */ /* 0x008fe200000000ff */
[-C--:B------:R-:W-:Y:S01]  /*7730*/  IMAD R13, R3, R40.reuse, R13 ;  /* 0x00000028030d7224 */ /* 0x080fe200078e020d */
[C---:B------:R-:W-:Y:S01]  /*7740*/  SHF.L.U32 R4, R49.reuse, 0x10, RZ ;  /* 0x0000001031047819 */ /* 0x040fe200000006ff */
[----:B------:R-:W-:Y:S01]  /*7750*/  IMAD R19, R38, R19, RZ ;  /* 0x0000001326137224 */ /* 0x000fe200078e02ff */
[C---:B------:R-:W-:Y:S01]  /*7760*/  PRMT R3, R49.reuse, 0x8880, RZ ;  /* 0x0000888031037816 */ /* 0x040fe200000000ff */
[-C--:B------:R-:W-:Y:S01]  /*7770*/  IMAD R14, R6, R40.reuse, R14 ;  /* 0x00000028060e7224 */ /* 0x080fe200078e020e */
[----:B------:R-:W-:Y:S01]  /*7780*/  SHF.L.U32 R5, R49, 0x8, RZ ;  /* 0x0000000831057819 */ /* 0x000fe200000006ff */
[-C--:B------:R-:W-:Y:S01]  /*7790*/  IMAD R19, R2, R40.reuse, R19 ;  /* 0x0000002802137224 */ /* 0x080fe200078e0213 */
[----:B------:R-:W-:Y:S01]  /*77a0*/  SHF.L.U32 R2, R48, 0x10, RZ ;  /* 0x0000001030027819 */ /* 0x000fe200000006ff */
[----:B------:R-:W-:Y:S01]  /*77b0*/  IMAD R16, R0, R40, R16 ;  /* 0x0000002800107224 */ /* 0x000fe200078e0210 */
[----:B------:R-:W-:Y:S01]  /*77c0*/  SHF.R.S32.HI R4, RZ, 0x18, R4 ;  /* 0x00000018ff047819 */ /* 0x000fe20000011404 */
[----:B------:R-:W-:Y:S01]  /*77d0*/  IMAD.SHL.U32 R0, R48, 0x100, RZ ;  /* 0x0000010030007824 */ /* 0x000fe200078e00ff */
[----:B------:R-:W-:Y:S01]  /*77e0*/  SHF.R.S32.HI R2, RZ, 0x18, R2 ;  /* 0x00000018ff027819 */ /* 0x000fe20000011402 */
[C---:B------:R-:W-:Y:S01]  /*77f0*/  IMAD R18, R38.reuse, R22, RZ ;  /* 0x0000001626127224 */ /* 0x040fe200078e02ff */
[----:B------:R-:W-:Y:S01]  /*7800*/  I2IP.S8.S32.SAT R10, R15, R10, RZ ;  /* 0x0000000a0f0a7239 */ /* 0x000fe200000014ff */
[----:B------:R-:W-:Y:S01]  /*7810*/  IMAD R23, R38, R23, RZ ;  /* 0x0000001726177224 */ /* 0x000fe200078e02ff */
[----:B------:R-:W-:Y:S01]  /*7820*/  SHF.R.S32.HI R0, RZ, 0x18, R0 ;  /* 0x00000018ff007819 */ /* 0x000fe20000011400 */
[----:B------:R-:W-:Y:S01]  /*7830*/  IMAD R17, R2, R40, R17 ;  /* 0x0000002802117224 */ /* 0x000fe200078e0211 */
[----:B------:R-:W-:Y:S01]  /*7840*/  SHF.R.S32.HI R2, RZ, 0x18, R48 ;  /* 0x00000018ff027819 */ /* 0x000fe20000011430 */
[----:B------:R-:W-:Y:S01]  /*7850*/  IMAD R22, R38, R26, RZ ;  /* 0x0000001a26167224 */ /* 0x000fe200078e02ff */
[----:B------:R-:W-:Y:S01]  /*7860*/  I2IP.S8.S32.SAT R14, R19, R14, RZ ;  /* 0x0000000e130e7239 */ /* 0x000fe200000014ff */
[-C--:B------:R-:W-:Y:S01]  /*7870*/  IMAD R18, R0, R40.reuse, R18 ;  /* 0x0000002800127224 */ /* 0x080fe200078e0212 */
[----:B------:R-:W-:Y:S01]  /*7880*/  SHF.R.S32.HI R0, RZ, 0x18, R5 ;  /* 0x00000018ff007819 */ /* 0x000fe20000011405 */
[-C--:B------:R-:W-:Y:S01]  /*7890*/  IMAD R23, R2, R40.reuse, R23 ;  /* 0x0000002802177224 */ /* 0x080fe200078e0217 */
[----:B------:R-:W-:Y:S01]  /*78a0*/  SHF.R.S32.HI R2, RZ, 0x18, R49 ;  /* 0x00000018ff027819 */ /* 0x000fe20000011431 */
[-C--:B------:R-:W-:Y:S01]  /*78b0*/  IMAD R20, R3, R40.reuse, R20 ;  /* 0x0000002803147224 */ /* 0x080fe200078e0214 */
[----:B------:R-:W-:Y:S01]  /*78c0*/  SHF.L.U32 R3, R50, 0x8, RZ ;  /* 0x0000000832037819 */ /* 0x000fe200000006ff */
[----:B------:R-:W-:Y:S01]  /*78d0*/  IMAD R21, R4, R40, R21 ;  /* 0x0000002804157224 */ /* 0x000fe200078e0215 */
[----:B------:R-:W-:Y:S01]  /*78e0*/  SHF.R.S32.HI R5, RZ, 0x18, R51 ;  /* 0x00000018ff057819 */ /* 0x000fe20000011433 */
[----:B------:R-:W-:Y:S01]  /*78f0*/  IMAD R27, R38, R27, RZ ;  /* 0x0000001b261b7224 */ /* 0x000fe200078e02ff */
[----:B------:R-:W-:Y:S01]  /*7900*/  SHF.R.S32.HI R3, RZ, 0x18, R3 ;  /* 0x00000018ff037819 */ /* 0x000fe20000011403 */
[----:B------:R-:W-:Y:S01]  /*7910*/  IMAD.U32 R4, R50, 0x10000, RZ ;  /* 0x0001000032047824 */ /* 0x000fe200078e00ff */
[----:B------:R-:W-:Y:S01]  /*7920*/  I2IP.S8.S32.SAT R18, R23, R18, RZ ;  /* 0x0000001217127239 */ /* 0x000fe200000014ff */
[-C--:B------:R-:W-:Y:S01]  /*7930*/  IMAD R22, R0, R40.reuse, R22 ;  /* 0x0000002800167224 */ /* 0x080fe200078e0216 */
[----:B------:R-:W-:Y:S01]  /*7940*/  PRMT R0, R50, 0x8880, RZ ;  /* 0x0000888032007816 */ /* 0x000fe200000000ff */
[----:B------:R-:W-:Y:S01]  /*7950*/  IMAD R27, R2, R40, R27 ;  /* 0x00000028021b7224 */ /* 0x000fe200078e021b */
[----:B------:R-:W-:Y:S01]  /*7960*/  SHF.R.S32.HI R2, RZ, 0x18, R4 ;  /* 0x00000018ff027819 */ /* 0x000fe20000011404 */
[----:B------:R-:W-:Y:S01]  /*7970*/  IMAD R26, R38, R30, RZ ;  /* 0x0000001e261a7224 */ /* 0x000fe200078e02ff */
[----:B------:R-:W-:Y:S01]  /*7980*/  I2IP.S8.S32.SAT R58, R9, R8, R10 ;  /* 0x00000008093a7239 */ /* 0x000fe2000000140a */
[-C--:B------:R-:W-:Y:S01]  /*7990*/  IMAD R24, R0, R40.reuse, R24 ;  /* 0x0000002800187224 */ /* 0x080fe200078e0218 */
[----:B------:R-:W-:Y:S01]  /*79a0*/  SHF.R.S32.HI R0, RZ, 0x18, R50 ;  /* 0x00000018ff007819 */ /* 0x000fe20000011432 */
[-C--:B------:R-:W-:Y:S01]  /*79b0*/  IMAD R25, R2, R40.reuse, R25 ;  /* 0x0000002802197224 */ /* 0x080fe200078e0219 */
[----:B------:R-:W-:Y:S01]  /*79c0*/  PRMT R2, R51, 0x8880, RZ ;  /* 0x0000888033027816 */ /* 0x000fe200000000ff */
[----:B------:R-:W-:Y:S01]  /*79d0*/  IMAD R26, R3, R40, R26 ;  /* 0x00000028031a7224 */ /* 0x000fe200078e021a */
[----:B------:R-:W-:Y:S01]  /*79e0*/  SHF.L.U32 R3, R51, 0x10, RZ ;  /* 0x0000001033037819 */ /* 0x000fe200000006ff */
[----:B------:R-:W-:Y:S01]  /*79f0*/  IMAD R31, R38, R31, RZ ;  /* 0x0000001f261f7224 */ /* 0x000fe200078e02ff */
[----:B------:R-:W-:Y:S01]  /*7a00*/  I2IP.S8.S32.SAT R59, R13, R12, R14 ;  /* 0x0000000c0d3b7239 */ /* 0x000fe2000000140e */
[----:B------:R-:W-:Y:S01]  /*7a10*/  IMAD.SHL.U32 R4, R51, 0x100, RZ ;  /* 0x0000010033047824 */ /* 0x000fe200078e00ff */
[----:B------:R-:W-:Y:S01]  /*7a20*/  SHF.R.S32.HI R3, RZ, 0x18, R3 ;  /* 0x00000018ff037819 */ /* 0x000fe20000011403 */
[----:B------:R-:W-:Y:S01]  /*7a30*/  IMAD R31, R0, R40, R31 ;  /* 0x00000028001f7224 */ /* 0x000fe200078e021f */
[----:B------:R-:W-:Y:S01]  /*7a40*/  I2IP.S8.S32.SAT R16, R17, R16, R18 ;  /* 0x0000001011107239 */ /* 0x000fe20000001412 */
[----:B------:R1:W-:Y:S01]  /*7a50*/  STS.128 [R78+UR43+0x4300], R56 ;  /* 0x004300384e007988 */ /* 0x0003e20008000c2b */
[----:B------:R-:W-:Y:S01]  /*7a60*/  SHF.R.S32.HI R4, RZ, 0x18, R4 ;  /* 0x00000018ff047819 */ /* 0x000fe20000011404 */
[----:B------:R-:W-:Y:S01]  /*7a70*/  IMAD R28, R2, R40, R28 ;  /* 0x00000028021c7224 */ /* 0x000fe200078e021c */
[----:B------:R-:W-:Y:S01]  /*7a80*/  I2IP.S8.S32.SAT R22, R27, R22, RZ ;  /* 0x000000161b167239 */ /* 0x000fe200000014ff */
[C---:B------:R-:W-:Y:S01]  /*7a90*/  IMAD R30, R38.reuse, R34, RZ ;  /* 0x00000022261e7224 */ /* 0x040fe200078e02ff */
[----:B------:R-:W-:Y:S01]  /*7aa0*/  I2IP.S8.S32.SAT R18, R31, R26, RZ ;  /* 0x0000001a1f127239 */ /* 0x000fe200000014ff */
[----:B------:R-:W-:Y:S01]  /*7ab0*/  IMAD R29, R3, R40, R29 ;  /* 0x00000028031d7224 */ /* 0x000fe200078e021d */
[----:B------:R-:W-:Y:S01]  /*7ac0*/  I2IP.S8.S32.SAT R17, R21, R20, R22 ;  /* 0x0000001415117239 */ /* 0x000fe20000001416 */
[----:B------:R-:W-:Y:S01]  /*7ad0*/  IMAD R35, R38, R35, RZ ;  /* 0x0000002326237224 */ /* 0x000fe200078e02ff */
[----:B------:R-:W-:Y:S01]  /*7ae0*/  I2IP.S8.S32.SAT R18, R25, R24, R18 ;  /* 0x0000001819127239 */ /* 0x000fe20000001412 */
[-C--:B------:R-:W-:Y:S01]  /*7af0*/  IMAD R30, R4, R40.reuse, R30 ;  /* 0x00000028041e7224 */ /* 0x080fe200078e021e */
[----:B------:R-:W-:Y:S01]  /*7b00*/  LEA R0, R86, UR43, 0x3 ;  /* 0x0000002b56007c11 */ /* 0x000fe2000f8e18ff */
[----:B------:R-:W-:Y:S01]  /*7b10*/  IMAD R35, R5, R40, R35 ;  /* 0x0000002805237224 */ /* 0x000fe200078e0223 */
[----:B------:R-:W-:Y:S04]  /*7b20*/  @P6 SHF.L.U32 R2, R85, 0x1f, RZ ;  /* 0x0000001f55026819 */ /* 0x000fe800000006ff */
[----:B------:R-:W-:Y:S04]  /*7b30*/  I2IP.S8.S32.SAT R19, R35, R30, RZ ;  /* 0x0000001e23137239 */ /* 0x000fe800000014ff */
[----:B------:R-:W-:Y:S05]  /*7b40*/  I2IP.S8.S32.SAT R19, R29, R28, R19 ;  /* 0x0000001c1d137239 */ /* 0x000fea0000001413 */
[----:B------:R1:W-:Y:S01]  /*7b50*/  STS.128 [R91+0x4300], R16 ;  /* 0x004300105b007388 */ /* 0x0003e20000000c00 */
[----:B------:R-:W-:Y:S01]  /*7b60*/  @!PT LDS RZ, [RZ] ;  /* 0x00000000fffff984 */ /* 0x000fe20000000800 */
[----:B------:R-:W-:Y:S01]  /*7b70*/  @!PT LDS RZ, [RZ] ;  /* 0x00000000fffff984 */ /* 0x000fe20000000800 */
[----:B------:R-:W-:Y:S01]  /*7b80*/  @!PT LDS RZ, [RZ] ;  /* 0x00000000fffff984 */ /* 0x000fe20000000800 */
[----:B------:R-:W-:Y:S01]  /*7b90*/  @!PT LDS RZ, [RZ] ;  /* 0x00000000fffff984 */ /* 0x000fe20000000800 */
[----:B------:R2:W-:Y:S07]  /*7ba0*/  MEMBAR.ALL.CTA ;  /* 0x0000000000007992 */ /* 0x0005ee0000008000 */
[----:B--2---:R-:W2:Y:S02]  /*7bb0*/  FENCE.VIEW.ASYNC.S ;  /* 0x00000000000073c6 */ /* 0x004ea40000000000 */
[----:B--2---:R-:W-:Y:S06]  /*7bc0*/  BAR.SYNC.DEFER_BLOCKING 0x1, 0x80 ;  /* 0x0042000000007b1d */ /* 0x004fec0000010000 */
[----:B------:R-:W-:Y:S05]  /*7bd0*/  @P0 BRA `(.L_x_130) ;  /* 0x0000000000380947 */ /* 0x000fea0003800000 */
[----:B------:R-:W-:Y:S01]  /*7be0*/  UIADD3 UR4, UPT, UPT, UR43, 0x4300, URZ ;  /* 0x000043002b047890 */ /* 0x000fe2000fffe0ff */
[----:B------:R-:W-:Y:S01]  /*7bf0*/  UMOV UR51, UR36 ;  /* 0x0000002400337c82 */ /* 0x000fe20008000000 */
[----:B------:R-:W-:Y:S02]  /*7c00*/  UIADD3 UR9, UPT, UPT, UR49, 0x80, URZ ;  /* 0x0000008031097890 */ /* 0x000fe4000fffe0ff */
[----:B------:R-:W-:Y:S02]  /*7c10*/  UIADD3 UR8, UPT, UPT, UR43, 0x4b00, URZ ;  /* 0x00004b002b087890 */ /* 0x000fe4000fffe0ff */
[----:B------:R-:W-:Y:S01]  /*7c20*/  MOV R89, UR4 ;  /* 0x0000000400597c02 */ /* 0x000fe20008000f00 */
[----:B------:R-:W-:Y:S01]  /*7c30*/  UIADD3 UR4, UP0, UPT, UR62, 0x680, URZ ;  /* 0x000006803e047890 */ /* 0x000fe2000ff1e0ff */
[----:B------:R-:W-:Y:S02]  /*7c40*/  UMOV UR10, UR50 ;  /* 0x00000032000a7c82 */ /* 0x000fe40008000000 */
[----:B------:R-:W-:Y:S01]  /*7c50*/  R2UR UR48, R89 ;  /* 0x00000000593072ca */ /* 0x000fe200000e0000 */
[----:B------:R-:W-:Y:S01]  /*7c60*/  UIADD3.X UR5, UPT, UPT, URZ, UR63, URZ, UP0, !UPT ;  /* 0x0000003fff057290 */ /* 0x000fe200087fe4ff */
[----:B------:R-:W-:Y:S11]  /*7c70*/  UMOV UR11, UR36 ;  /* 0x00000024000b7c82 */ /* 0x000ff60008000000 */
[----:B------:R2:W-:Y:S01]  /*7c80*/  UTMASTG.3D [UR48], [UR4] ;  /* 0x00000030040073b5 */ /* 0x0005e20008010000 */
[----:B------:R2:W-:Y:S01]  /*7c90*/  UTMASTG.3D [UR8], [UR4] ;  /* 0x00000008040073b5 */ /* 0x0005e20008010000 */
[----:B------:R0:W-:Y:S01]  /*7ca0*/  UTMACMDFLUSH ;  /* 0x00000000000079b7 */ /* 0x0001e20000000000 */
[----:B--2---:R-:W-:Y:S04]  /*7cb0*/  DEPBAR.LE SB0, 0x1 ;  /* 0x000080400000791a */ /* 0x004fe80000000000 */
.L_x_130:
[----:B------:R-:W-:Y:S05]  /*7cc0*/  BSYNC.RECONVERGENT B0 ;  /* 0x0000000000007941 */ /* 0x000fea0003800200 */
.L_x_129:
[----:B------:R-:W-:Y:S06]  /*7cd0*/  BAR.SYNC.DEFER_BLOCKING 0x1, 0x80 ;  /* 0x0042000000007b1d */ /* 0x000fec0000010000 */
[----:B------:R-:W2:Y:S01]  /*7ce0*/  @P6 SYNCS.PHASECHK.TRANS64.TRYWAIT P0, [R0+URZ+0x100], R2 ;  /* 0x00010002000065a7 */ /* 0x000ea200080011ff */
[----:B------:R-:W-:Y:S01]  /*7cf0*/  BSSY B1, `(.L_x_131) ;  /* 0x000001f000017945 */ /* 0x000fe20003800000 */
[----:B--2---:R-:W-:Y:S03]  /*7d00*/  @P6 SEL R52, RZ, 0x1, !P0 ;  /* 0x00000001ff346807 */ /* 0x004fe60004000000 */
[----:B------:R-:W-:Y:S05]  /*7d10*/  @!P6 BRA `(.L_x_132) ;  /* 0x000000000070e947 */ /* 0x000fea0003800000 */
[----:B------:R-:W-:Y:S01]  /*7d20*/  ISETP.NE.AND P1, PT, R53, RZ, PT ;  /* 0x000000ff3500720c */ /* 0x000fe20003f25270 */
[----:B------:R-:W-:Y:S01]  /*7d30*/  BSSY B0, `(.L_x_133) ;  /* 0x0000008000007945 */ /* 0x000fe20003800000 */
[----:B------:R-:W-:Y:S11]  /*7d40*/  ISETP.NE.AND P0, PT, R52, RZ, PT ;  /* 0x000000ff3400720c */ /* 0x000ff60003f05270 */
[----:B------:R-:W-:Y:S04]  /*7d50*/  @P1 IMAD R4, R86, 0x1000, R55 ;  /* 0x0000100056041824 */ /* 0x000fe800078e0237 */
[----:B------:R-:W-:Y:S01]  /*7d60*/  @P1 IMAD.IADD R3, R54, 0x1, R4 ;  /* 0x0000000136031824 */ /* 0x000fe200078e0204 */
[----:B------:R-:W-:Y:S06]  /*7d70*/  @P0 BRA `(.L_x_134) ;  /* 0x00000000000c0947 */ /* 0x000fec0003800000 */
[----:B------:R-:W-:Y:S04]  /*7d80*/  SHF.L.U32 R2, R85, 0x1f, RZ ;  /* 0x0000001f55027819 */ /* 0x000fe800000006ff */
[----:B------:R-:W2:Y:S02]  /*7d90*/  SYNCS.PHASECHK.TRANS64.TRYWAIT P0, [R0+URZ+0x100], R2 ;  /* 0x00010002000075a7 */ /* 0x000ea400080011ff */
[----:B--2---:R-:W-:Y:S05]  /*7da0*/  @!P0 BRA `(.L_x_135) ;  /* 0x0000003800748947 */ /* 0x004fea0003800000 */
.L_x_134:
[----:B------:R-:W-:Y:S05]  /*7db0*/  BSYNC B0 ;  /* 0x0000000000007941 */ /* 0x000fea0003800000 */
.L_x_133:
[----:B------:R-:W-:Y:S01]  /*7dc0*/  ISETP.NE.AND P0, PT, R53, RZ, PT ;  /* 0x000000ff3500720c */ /* 0x000fe20003f05270 */
[----:B--2---:R-:W-:Y:S02]  /*7dd0*/  VIADD R2, R0, 0x120 ;  /* 0x0000012000027836 */ /* 0x004fe40000000000 */
[----:B------:R-:W-:Y:S02]  /*7de0*/  IMAD.U32 R0, RZ, RZ, UR46 ;  /* 0x0000002eff007e24 */ /* 0x000fe4000f8e00ff */
[----:B------:R-:W-:Y:S03]  /*7df0*/  VIADD R86, R86, 0x1 ;  /* 0x0000000156567836 */ /* 0x000fe60000000000 */
[----:B------:R-:W-:Y:S05]  /*7e00*/  PRMT R0, R0, 0x654, R2 ;  /* 0x0000065400007816 */ /* 0x000fea0000000002 */
[----:B------:R2:W3:Y:S04]  /*7e10*/  @P0 LDS.128 R44, [R4+0x300] ;  /* 0x00030000042c0984 */ /* 0x0004e80000000c00 */
[----:B------:R2:W4:Y:S01]  /*7e20*/  @P0 LDS.128 R48, [R3+0x300] ;  /* 0x0003000003300984 */ /* 0x0005220000000c00 */
        /* <DEDUP_REMOVED lines=10> */
[----:B--23--:R-:W-:Y:S02]  /*7ed0*/  LOP3.LUT R85, R85, R0, RZ, 0x3c, !PT ;  /* 0x0000000055557212 */ /* 0x00cfe400078e3cff */
.L_x_132:
[----:B------:R-:W-:Y:S05]  /*7ee0*/  BSYNC B1 ;  /* 0x0000000000017941 */ /* 0x000fea0003800000 */
.L_x_131:
[----:B------:R-:W-:Y:S05]  /*7ef0*/  VIADD R0, R39, 0x20 ;  /* 0x0000002027007836 */ /* 0x000fea0000000000 */
[----:B------:R-:W-:Y:S04]  /*7f00*/  SHF.R.U32.HI R0, RZ, 0x15, R0 ;  /* 0x00000015ff007819 */ /* 0x000fe80000011600 */
[----:B------:R-:W-:Y:S11]  /*7f10*/  LOP3.LUT P0, RZ, R0, 0x3, R81, 0x48, !PT ;  /* 0x0000000300ff7812 */ /* 0x000ff60007804851 */
[----:B------:R-:W-:Y:S02]  /*7f20*/  @!UPT UIADD3 URZ, UPT, UPT, URZ, URZ, URZ ;  /* 0x000000fffffff290 */ /* 0x000fe4000fffe0ff */
[----:B------:R-:W-:Y:S05]  /*7f30*/  @!P0 BRA `(.L_x_136) ;  /* 0x0000000000408947 */ /* 0x000fea0003800000 */
[----:B------:R-:W2:Y:S01]  /*7f40*/  LDCU.64 UR8, c[0x4][0x78] ;  /* 0x01000f00ff0877ac */ /* 0x000ea20008000a00 */
[----:B------:R-:W-:Y:S01]  /*7f50*/  MOV R3, 0x0 ;  /* 0x0000000000037802 */ /* 0x000fe20000000f00 */
[----:B------:R-:W-:Y:S02]  /*7f60*/  HFMA2 R12, -RZ, RZ, 0, 5.9604644775390625e-08 ;  /* 0x00000001ff0c7431 */ /* 0x000fe400000001ff */
[----:B------:R-:W-:Y:S02]  /*7f70*/  IMAD.MOV.U32 R8, RZ, RZ, 0x192 ;  /* 0x00000192ff087424 */ /* 0x000fe400078e00ff */
[----:B------:R-:W-:Y:S01]  /*7f80*/  IMAD.MOV.U32 R13, RZ, RZ, RZ ;  /* 0x000000ffff0d7224 */ /* 0x000fe200078e00ff */
[----:B------:R-:W3:Y:S01]  /*7f90*/  LDCU.64 UR6, c[0x4][0x80] ;  /* 0x01001000ff0677ac */ /* 0x000ee20008000a00 */
[----:B------:R-:W1:Y:S01]  /*7fa0*/  LDC.64 R2, c[0x4][R3] ;  /* 0x0100000003027b82 */ /* 0x000e620000000a00 */
[----:B------:R-:W5:Y:S01]  /*7fb0*/  LDCU.64 UR4, c[0x4][0x18] ;  /* 0x01000300ff0477ac */ /* 0x000f620008000a00 */
[----:B--2---:R-:W-:Y:S01]  /*7fc0*/  MOV R5, UR9 ;  /* 0x0000000900057c02 */ /* 0x004fe20008000f00 */
[----:B------:R-:W-:Y:S01]  /*7fd0*/  IMAD.U32 R4, RZ, RZ, UR8 ;  /* 0x00000008ff047e24 */ /* 0x000fe2000f8e00ff */
[----:B---3--:R-:W-:Y:S01]  /*7fe0*/  MOV R7, UR7 ;  /* 0x0000000700077c02 */ /* 0x008fe20008000f00 */
[----:B------:R-:W-:Y:S01]  /*7ff0*/  IMAD.U32 R6, RZ, RZ, UR6 ;  /* 0x00000006ff067e24 */ /* 0x000fe2000f8e00ff */
[----:B-----5:R-:W-:Y:S01]  /*8000*/  MOV R11, UR5 ;  /* 0x00000005000b7c02 */ /* 0x020fe20008000f00 */
[----:B------:R-:W-:Y:S02]  /*8010*/  IMAD.U32 R10, RZ, RZ, UR4 ;  /* 0x00000004ff0a7e24 */ /* 0x000fe4000f8e00ff */
[----:B------:R-:W-:Y:S07]  /*8020*/  LEPC R20, `(.L_x_136) ;  /* 0x000000001014794e */ /* 0x000fee0000000000 */
[----:B-1--4-:R-:W-:Y:S05]  /*8030*/  CALL.ABS.NOINC R2 ;  /* 0x0000000002007343 */ /* 0x012fea0003c00000 */
.L_x_136:
[C---:B------:R-:W-:Y:S01]  /*8040*/  SHF.L.U32 R2, R44.reuse, 0x10, RZ ;  /* 0x000000102c027819 */ /* 0x040fe200000006ff */
[----:B------:R-:W-:Y:S05]  /*8050*/  WARPSYNC.ALL ;  /* 0x0000000000007948 */ /* 0x000fea0003800000 */
[----:B------:R-:W-:Y:S01]  /*8060*/  R2UR UR4, R39 ;  /* 0x00000000270472ca */ /* 0x000fe200000e0000 */
[----:B------:R-:W-:Y:S01]  /*8070*/  BSSY.RECONVERGENT B0, `(.L_x_137) ;  /* 0x000009d000007945 */ /* 0x000fe20003800200 */
[C---:B------:R-:W-:Y:S02]  /*8080*/  PRMT R3, R44.reuse, 0x8880, RZ ;  /* 0x000088802c037816 */ /* 0x040fe400000000ff */
[----:B------:R-:W-:Y:S02]  /*8090*/  SHF.L.U32 R41, R44, 0x8, RZ ;  /* 0x000000082c297819 */ /* 0x000fe400000006ff */
[C---:B------:R-:W-:Y:S02]  /*80a0*/  SHF.L.U32 R42, R45.reuse, 0x10, RZ ;  /* 0x000000102d2a7819 */ /* 0x040fe400000006ff */
[----:B------:R-:W-:Y:S02]  /*80b0*/  SHF.L.U32 R43, R45, 0x8, RZ ;  /* 0x000000082d2b7819 */ /* 0x000fe400000006ff */
[----:B------:R-:W-:Y:S02]  /*80c0*/  SHF.R.S32.HI R42, RZ, 0x18, R42 ;  /* 0x00000018ff2a7819 */ /* 0x000fe4000001142a */
[----:B------:R-:W-:Y:S01]  /*80d0*/  SHF.R.S32.HI R43, RZ, 0x18, R43 ;  /* 0x00000018ff2b7819 */ /* 0x000fe2000001142b */
[----:B-1----:R-:W1:Y:S01]  /*80e0*/  LDTM.x32 R4, tmem[UR4+0x20] ;  /* 0x00002004000479ee */ /* 0x002e6200082c0000 */
[----:B------:R-:W-:Y:S02]  /*80f0*/  ISETP.NE.AND P0, PT, R90, RZ, PT ;  /* 0x000000ff5a00720c */ /* 0x000fe40003f05270 */
[----:B------:R-:W-:Y:S01]  /*8100*/  ISETP.NE.AND P6, PT, R60, RZ, PT ;  /* 0x000000ff3c00720c */ /* 0x000fe20003fc5270 */
[C---:B-1----:R-:W-:Y:S01]  /*8110*/  IMAD R0, R38.reuse, R4, RZ ;  /* 0x0000000426007224 */ /* 0x042fe200078e02ff */
        /* <DEDUP_REMOVED lines=8> */
[----:B------:R-:W-:Y:S02]  /*81a0*/  IMAD R7, R38, R7, RZ ;  /* 0x0000000726077224 */ /* 0x000fe400078e02ff */
[-C--:B------:R-:W-:Y:S02]  /*81b0*/  IMAD R3, R5, R40.reuse, R3 ;  /* 0x0000002805037224 */ /* 0x080fe400078e0203 */
[----:B------:R-:W-:Y:S02]  /*81c0*/  IMAD R7, R4, R40, R7 ;  /* 0x0000002804077224 */ /* 0x000fe400078e0207 */
[C---:B------:R-:W-:Y:S02]  /*81d0*/  IMAD R4, R38.reuse, R8, RZ ;  /* 0x0000000826047224 */ /* 0x040fe400078e02ff */
[C---:B------:R-:W-:Y:S01]  /*81e0*/  IMAD R8, R38.reuse, R12, RZ ;  /* 0x0000000c26087224 */ /* 0x040fe200078e02ff */
[----:B------:R-:W-:Y:S01]  /*81f0*/  I2IP.S8.S32.SAT R56, R7, R3, RZ ;  /* 0x0000000307387239 */ /* 0x000fe200000014ff */
[----:B------:R-:W-:Y:S01]  /*8200*/  IMAD R5, R38, R9, RZ ;  /* 0x0000000926057224 */ /* 0x000fe200078e02ff */
[----:B------:R-:W-:Y:S01]  /*8210*/  PRMT R7, R46, 0x8880, RZ ;  /* 0x000088802e077816 */ /* 0x000fe200000000ff */
[----:B------:R-:W-:Y:S01]  /*8220*/  IMAD R12, R38, R16, RZ ;  /* 0x00000010260c7224 */ /* 0x000fe200078e02ff */
[----:B------:R-:W-:Y:S01]  /*8230*/  I2IP.S8.S32.SAT R56, R2, R0, R56 ;  /* 0x0000000002387239 */ /* 0x000fe20000001438 */
[C---:B------:R-:W-:Y:S01]  /*8240*/  IMAD R9, R38.reuse, R13, RZ ;  /* 0x0000000d26097224 */ /* 0x040fe200078e02ff */
[----:B------:R-:W-:Y:S01]  /*8250*/  SHF.R.S32.HI R3, RZ, 0x18, R45 ;  /* 0x00000018ff037819 */ /* 0x000fe2000001142d */
[----:B------:R-:W-:Y:S01]  /*8260*/  IMAD R16, R38, R20, RZ ;  /* 0x0000001426107224 */ /* 0x000fe200078e02ff */
[----:B----4-:R-:W-:Y:S01]  /*8270*/  SHF.L.U32 R0, R48, 0x10, RZ ;  /* 0x0000001030007819 */ /* 0x010fe200000006ff */
[----:B------:R-:W-:Y:S01]  /*8280*/  IMAD R13, R38, R17, RZ ;  /* 0x00000011260d7224 */ /* 0x000fe200078e02ff */
[----:B------:R-:W-:Y:S01]  /*8290*/  SHF.L.U32 R2, R48, 0x8, RZ ;  /* 0x0000000830027819 */ /* 0x000fe200000006ff */
[C---:B------:R-:W-:Y:S01]  /*82a0*/  IMAD R20, R38.reuse, R24, RZ ;  /* 0x0000001826147224 */ /* 0x040fe200078e02ff */
[----:B------:R-:W-:Y:S01]  /*82b0*/  SHF.R.S32.HI R0, RZ, 0x18, R0 ;  /* 0x00000018ff007819 */ /* 0x000fe20000011400 */
[C---:B------:R-:W-:Y:S01]  /*82c0*/  IMAD R17, R38.reuse, R21, RZ ;  /* 0x0000001526117224 */ /* 0x040fe200078e02ff */
[----:B------:R-:W-:Y:S01]  /*82d0*/  SHF.R.S32.HI R2, RZ, 0x18, R2 ;  /* 0x00000018ff027819 */ /* 0x000fe20000011402 */
[C---:B------:R-:W-:Y:S02]  /*82e0*/  IMAD R24, R38.reuse, R28, RZ ;  /* 0x0000001c26187224 */ /* 0x040fe400078e02ff */
[C---:B------:R-:W-:Y:S02]  /*82f0*/  IMAD R6, R38.reuse, R10, RZ ;  /* 0x0000000a26067224 */ /* 0x040fe400078e02ff */
[C---:B------:R-:W-:Y:S02]  /*8300*/  IMAD R21, R38.reuse, R25, RZ ;  /* 0x0000001926157224 */ /* 0x040fe400078e02ff */
[----:B------:R-:W-:Y:S01]  /*8310*/  IMAD R28, R38, R32, RZ ;  /* 0x00000020261c7224 */ /* 0x000fe200078e02ff */
[----:B------:R-:W-:Y:S01]  /*8320*/  SHF.L.U32 R32, R46, 0x10, RZ ;  /* 0x000000102e207819 */ /* 0x000fe200000006ff */
[-C--:B------:R-:W-:Y:S02]  /*8330*/  IMAD R4, R41, R40.reuse, R4 ;  /* 0x0000002829047224 */ /* 0x080fe400078e0204 */
[----:B------:R-:W-:Y:S01]  /*8340*/  IMAD R25, R38, R29, RZ ;  /* 0x0000001d26197224 */ /* 0x000fe200078e02ff */
[----:B------:R-:W-:Y:S01]  /*8350*/  SHF.R.S32.HI R32, RZ, 0x18, R32 ;  /* 0x00000018ff207819 */ /* 0x000fe20000011420 */
[----:B------:R-:W-:Y:S02]  /*8360*/  IMAD R5, R42, R40, R5 ;  /* 0x000000282a057224 */ /* 0x000fe400078e0205 */
[----:B------:R-:W-:Y:S01]  /*8370*/  IMAD R29, R38, R33, RZ ;  /* 0x00000021261d7224 */ /* 0x000fe200078e02ff */
[----:B------:R-:W-:Y:S01]  /*8380*/  SHF.L.U32 R33, R46, 0x8, RZ ;  /* 0x000000082e217819 */ /* 0x000fe200000006ff */
[C---:B------:R-:W-:Y:S02]  /*8390*/  IMAD R11, R38.reuse, R11, RZ ;  /* 0x0000000b260b7224 */ /* 0x040fe400078e02ff */
[C---:B------:R-:W-:Y:S01]  /*83a0*/  IMAD R10, R38.reuse, R14, RZ ;  /* 0x0000000e260a7224 */ /* 0x040fe200078e02ff */
[----:B------:R-:W-:Y:S01]  /*83b0*/  SHF.R.S32.HI R33, RZ, 0x18, R33 ;  /* 0x00000018ff217819 */ /* 0x000fe20000011421 */
[----:B------:R-:W-:Y:S02]  /*83c0*/  IMAD R6, R43, R40, R6 ;  /* 0x000000282b067224 */ /* 0x000fe400078e0206 */
[C---:B------:R-:W-:Y:S02]  /*83d0*/  IMAD R14, R38.reuse, R18, RZ ;  /* 0x00000012260e7224 */ /* 0x040fe400078e02ff */
[C---:B------:R-:W-:Y:S02]  /*83e0*/  IMAD R18, R38.reuse, R22, RZ ;  /* 0x0000001626127224 */ /* 0x040fe400078e02ff */
[----:B------:R-:W-:Y:S01]  /*83f0*/  IMAD R11, R3, R40, R11 ;  /* 0x00000028030b7224 */ /* 0x000fe200078e020b */
[----:B------:R-:W-:Y:S01]  /*8400*/  PRMT R3, R47, 0x8880, RZ ;  /* 0x000088802f037816 */ /* 0x000fe200000000ff */
[C---:B------:R-:W-:Y:S02]  /*8410*/  IMAD R22, R38.reuse, R26, RZ ;  /* 0x0000001a26167224 */ /* 0x040fe400078e02ff */
[C---:B------:R-:W-:Y:S01]  /*8420*/  IMAD R26, R38.reuse, R30, RZ ;  /* 0x0000001e261a7224 */ /* 0x040fe200078e02ff */
[----:B------:R-:W-:Y:S01]  /*8430*/  I2IP.S8.S32.SAT R11, R11, R6, RZ ;  /* 0x000000060b0b7239 */ /* 0x000fe200000014ff */
[----:B------:R-:W-:Y:S01]  /*8440*/  IMAD R8, R7, R40, R8 ;  /* 0x0000002807087224 */ /* 0x000fe200078e0208 */
[----:B------:R-:W-:Y:S01]  /*8450*/  SHF.L.U32 R6, R47, 0x10, RZ ;  /* 0x000000102f067819 */ /* 0x000fe200000006ff */
[----:B------:R-:W-:Y:S01]  /*8460*/  IMAD R30, R38, R34, RZ ;  /* 0x00000022261e7224 */ /* 0x000fe200078e02ff */
[----:B------:R-:W-:Y:S01]  /*8470*/  SHF.R.S32.HI R34, RZ, 0x18, R46 ;  /* 0x00000018ff227819 */ /* 0x000fe2000001142e */
[----:B------:R-:W-:Y:S01]  /*8480*/  IMAD R9, R32, R40, R9 ;  /* 0x0000002820097224 */ /* 0x000fe200078e0209 */
[----:B------:R-:W-:Y:S01]  /*8490*/  SHF.R.S32.HI R6, RZ, 0x18, R6 ;  /* 0x00000018ff067819 */ /* 0x000fe20000011406 */
[----:B------:R-:W-:Y:S01]  /*84a0*/  IMAD R15, R38, R15, RZ ;  /* 0x0000000f260f7224 */ /* 0x000fe200078e02ff */
[----:B------:R-:W-:Y:S01]  /*84b0*/  I2IP.S8.S32.SAT R57, R5, R4, R11 ;  /* 0x0000000405397239 */ /* 0x000fe2000000140b */
[-C--:B------:R-:W-:Y:S01]  /*84c0*/  IMAD R10, R33, R40.reuse, R10 ;  /* 0x00000028210a7224 */ /* 0x080fe200078e020a */
[----:B------:R-:W-:Y:S01]  /*84d0*/  SHF.L.U32 R5, R49, 0x10, RZ ;  /* 0x0000001031057819 */ /* 0x000fe200000006ff */
[----:B------:R-:W-:Y:S01]  /*84e0*/  IMAD.SHL.U32 R7, R47, 0x100, RZ ;  /* 0x000001002f077824 */ /* 0x000fe200078e00ff */
[----:B------:R-:W-:Y:S01]  /*84f0*/  PRMT R4, R49, 0x8880, RZ ;  /* 0x0000888031047816 */ /* 0x000fe200000000ff */
[-C--:B------:R-:W-:Y:S01]  /*8500*/  IMAD R15, R34, R40.reuse, R15 ;  /* 0x00000028220f7224 */ /* 0x080fe200078e020f */
[----:B------:R-:W-:Y:S01]  /*8510*/  SHF.R.S32.HI R5, RZ, 0x18, R5 ;  /* 0x00000018ff057819 */ /* 0x000fe20000011405 */
[-C--:B------:R-:W-:Y:S01]  /*8520*/  IMAD R12, R3, R40.reuse, R12 ;  /* 0x00000028030c7224 */ /* 0x080fe200078e020c */
[----:B------:R-:W-:Y:S01]  /*8530*/  SHF.R.S32.HI R7, RZ, 0x18, R7 ;  /* 0x00000018ff077819 */ /* 0x000fe20000011407 */
[----:B------:R-:W-:Y:S01]  /*8540*/  IMAD R13, R6, R40, R13 ;  /* 0x00000028060d7224 */ /* 0x000fe200078e020d */
[----:B------:R-:W-:Y:S01]  /*8550*/  I2IP.S8.S32.SAT R15, R15, R10, RZ ;  /* 0x0000000a0f0f7239 */ /* 0x000fe200000014ff */
[----:B------:R-:W-:Y:S01]  /*8560*/  IMAD R19, R38, R19, RZ ;  /* 0x0000001326137224 */ /* 0x000fe200078e02ff */
[----:B------:R-:W-:Y:S01]  /*8570*/  SHF.R.S32.HI R10, RZ, 0x18, R47 ;  /* 0x00000018ff0a7819 */ /* 0x000fe2000001142f */
[----:B------:R-:W-:Y:S01]  /*8580*/  IMAD R14, R7, R40, R14 ;  /* 0x00000028070e7224 */ /* 0x000fe200078e020e */
[----:B------:R-:W-:Y:S01]  /*8590*/  PRMT R3, R48, 0x8880, RZ ;  /* 0x0000888030037816 */ /* 0x000fe200000000ff */
[----:B------:R-:W-:Y:S01]  /*85a0*/  IMAD R23, R38, R23, RZ ;  /* 0x0000001726177224 */ /* 0x000fe200078e02ff */
[----:B------:R-:W-:Y:S01]  /*85b0*/  I2IP.S8.S32.SAT R58, R9, R8, R15 ;  /* 0x00000008093a7239 */ /* 0x000fe2000000140f */
[-C--:B------:R-:W-:Y:S02]  /*85c0*/  IMAD R19, R10, R40.reuse, R19 ;  /* 0x000000280a137224 */ /* 0x080fe400078e0213 */
[-C--:B------:R-:W-:Y:S01]  /*85d0*/  IMAD R16, R3, R40.reuse, R16 ;  /* 0x0000002803107224 */ /* 0x080fe200078e0210 */
[----:B------:R-:W-:Y:S01]  /*85e0*/  SHF.R.S32.HI R3, RZ, 0x18, R48 ;  /* 0x00000018ff037819 */ /* 0x000fe20000011430 */
[----:B------:R-:W-:Y:S01]  /*85f0*/  IMAD R17, R0, R40, R17 ;  /* 0x0000002800117224 */ /* 0x000fe200078e0211 */
[----:B------:R-:W-:Y:S01]  /*8600*/  I2IP.S8.S32.SAT R14, R19, R14, RZ ;  /* 0x0000000e130e7239 */ /* 0x000fe200000014ff */
[----:B------:R-:W-:Y:S02]  /*8610*/  IMAD.SHL.U32 R0, R49, 0x100, RZ ;  /* 0x0000010031007824 */ /* 0x000fe400078e00ff */
[-C--:B------:R-:W-:Y:S01]  /*8620*/  IMAD R18, R2, R40.reuse, R18 ;  /* 0x0000002802127224 */ /* 0x080fe200078e0212 */
[----:B------:R-:W-:Y:S01]  /*8630*/  SHF.R.S32.HI R2, RZ, 0x18, R49 ;  /* 0x00000018ff027819 */ /* 0x000fe20000011431 */
[-C--:B------:R-:W-:Y:S01]  /*8640*/  IMAD R23, R3, R40.reuse, R23 ;  /* 0x0000002803177224 */ /* 0x080fe200078e0217 */
[----:B------:R-:W-:Y:S01]  /*8650*/  SHF.R.S32.HI R0, RZ, 0x18, R0 ;  /* 0x00000018ff007819 */ /* 0x000fe20000011400 */
[-C--:B------:R-:W-:Y:S01]  /*8660*/  IMAD R20, R4, R40.reuse, R20 ;  /* 0x0000002804147224 */ /* 0x080fe200078e0214 */
[C---:B------:R-:W-:Y:S01]  /*8670*/  SHF.L.U32 R4, R50.reuse, 0x10, RZ ;  /* 0x0000001032047819 */ /* 0x040fe200000006ff */
[-C--:B------:R-:W-:Y:S01]  /*8680*/  IMAD R21, R5, R40.reuse, R21 ;  /* 0x0000002805157224 */ /* 0x080fe200078e0215 */
[----:B------:R-:W-:Y:S01]  /*8690*/  PRMT R3, R50, 0x8880, RZ ;  /* 0x0000888032037816 */ /* 0x000fe200000000ff */
[----:B------:R-:W-:Y:S01]  /*86a0*/  IMAD R27, R38, R27, RZ ;  /* 0x0000001b261b7224 */ /* 0x000fe200078e02ff */
[----:B------:R-:W-:Y:S01]  /*86b0*/  SHF.L.U32 R5, R50, 0x8, RZ ;  /* 0x0000000832057819 */ /* 0x000fe200000006ff */
[-C--:B------:R-:W-:Y:S01]  /*86c0*/  IMAD R22, R0, R40.reuse, R22 ;  /* 0x0000002800167224 */ /* 0x080fe200078e0216 */
[----:B------:R-:W-:Y:S01]  /*86d0*/  SHF.R.S32.HI R4, RZ, 0x18, R4 ;  /* 0x00000018ff047819 */ /* 0x000fe20000011404 */
[-C--:B------:R-:W-:Y:S01]  /*86e0*/  IMAD R27, R2, R40.reuse, R27 ;  /* 0x00000028021b7224 */ /* 0x080fe200078e021b */
[----:B------:R-:W-:Y:S01]  /*86f0*/  SHF.R.S32.HI R5, RZ, 0x18, R5 ;  /* 0x00000018ff057819 */ /* 0x000fe20000011405 */
[-C--:B------:R-:W-:Y:S01]  /*8700*/  IMAD R24, R3, R40.reuse, R24 ;  /* 0x0000002803187224 */ /* 0x080fe200078e0218 */
[C---:B------:R-:W-:Y:S01]  /*8710*/  SHF.L.U32 R3, R51.reuse, 0x10, RZ ;  /* 0x0000001033037819 */ /* 0x040fe200000006ff */
[-C--:B------:R-:W-:Y:S01]  /*8720*/  IMAD R25, R4, R40.reuse, R25 ;  /* 0x0000002804197224 */ /* 0x080fe200078e0219 */
[----:B------:R-:W-:Y:S01]  /*8730*/  SHF.R.S32.HI R0, RZ, 0x18, R50 ;  /* 0x00000018ff007819 */ /* 0x000fe20000011432 */
[----:B------:R-:W-:Y:S01]  /*8740*/  IMAD R31, R38, R31, RZ ;  /* 0x0000001f261f7224 */ /* 0x000fe200078e02ff */
[----:B------:R-:W-:Y:S01]  /*8750*/  PRMT R2, R51, 0x8880, RZ ;  /* 0x0000888033027816 */ /* 0x000fe200000000ff */
[-C--:B------:R-:W-:Y:S01]  /*8760*/  IMAD R26, R5, R40.reuse, R26 ;  /* 0x00000028051a7224 */ /* 0x080fe200078e021a */
[----:B------:R-:W-:Y:S01]  /*8770*/  SHF.L.U32 R4, R51, 0x8, RZ ;  /* 0x0000000833047819 */ /* 0x000fe200000006ff */
[-C--:B------:R-:W-:Y:S01]  /*8780*/  IMAD R31, R0, R40.reuse, R31 ;  /* 0x00000028001f7224 */ /* 0x080fe200078e021f */
[----:B------:R-:W-:Y:S01]  /*8790*/  SHF.R.S32.HI R3, RZ, 0x18, R3 ;  /* 0x00000018ff037819 */ /* 0x000fe20000011403 */
[-C--:B------:R-:W-:Y:S01]  /*87a0*/  IMAD R28, R2, R40.reuse, R28 ;  /* 0x00000028021c7224 */ /* 0x080fe200078e021c */
[----:B------:R-:W-:Y:S01]  /*87b0*/  SHF.R.S32.HI R4, RZ, 0x18, R4 ;  /* 0x00000018ff047819 */ /* 0x000fe20000011404 */
[----:B------:R-:W-:Y:S01]  /*87c0*/  IMAD R35, R38, R35, RZ ;  /* 0x0000002326237224 */ /* 0x000fe200078e02ff */
[----:B------:R-:W-:Y:S01]  /*87d0*/  SHF.R.S32.HI R5, RZ, 0x18, R51 ;  /* 0x00000018ff057819 */ /* 0x000fe20000011433 */
[----:B------:R-:W-:Y:S01]  /*87e0*/  IMAD R29, R3, R40, R29 ;  /* 0x00000028031d7224 */ /* 0x000fe200078e021d */
[----:B------:R-:W-:Y:S01]  /*87f0*/  I2IP.S8.S32.SAT R59, R13, R12, R14 ;  /* 0x0000000c0d3b7239 */ /* 0x000fe2000000140e */
[----:B------:R-:W-:Y:S01]  /*8800*/  IMAD R30, R4, R40, R30 ;  /* 0x00000028041e7224 */ /* 0x000fe200078e021e */
[----:B------:R-:W-:Y:S01]  /*8810*/  I2IP.S8.S32.SAT R18, R23, R18, RZ ;  /* 0x0000001217127239 */ /* 0x000fe200000014ff */
[----:B------:R-:W-:Y:S01]  /*8820*/  IMAD R35, R5, R40, R35 ;  /* 0x0000002805237224 */ /* 0x000fe200078e0223 */
[----:B------:R-:W-:Y:S01]  /*8830*/  I2IP.S8.S32.SAT R22, R27, R22, RZ ;  /* 0x000000161b167239 */ /* 0x000fe200000014ff */
[----:B------:R1:W-:Y:S01]  /*8840*/  STS.128 [R78+UR43+0x5300], R56 ;  /* 0x005300384e007988 */ /* 0x0003e20008000c2b */
[----:B------:R-:W-:Y:S02]  /*8850*/  I2IP.S8.S32.SAT R26, R31, R26, RZ ;  /* 0x0000001a1f1a7239 */ /* 0x000fe400000014ff */
[----:B------:R-:W-:Y:S02]  /*8860*/  I2IP.S8.S32.SAT R19, R35, R30, RZ ;  /* 0x0000001e23137239 */ /* 0x000fe400000014ff */
[----:B------:R-:W-:Y:S02]  /*8870*/  I2IP.S8.S32.SAT R16, R17, R16, R18 ;  /* 0x0000001011107239 */ /* 0x000fe40000001412 */
[----:B------:R-:W-:Y:S02]  /*8880*/  I2IP.S8.S32.SAT R17, R21, R20, R22 ;  /* 0x0000001415117239 */ /* 0x000fe40000001416 */
[----:B------:R-:W-:Y:S02]  /*8890*/  I2IP.S8.S32.SAT R18, R25, R24, R26 ;  /* 0x0000001819127239 */ /* 0x000fe4000000141a */
[----:B------:R-:W-:Y:S02]  /*88a0*/  I2IP.S8.S32.SAT R19, R29, R28, R19 ;  /* 0x0000001c1d137239 */ /* 0x000fe40000001413 */
[----:B------:R-:W-:Y:S02]  /*88b0*/  LEA R0, R86, UR43, 0x3 ;  /* 0x0000002b56007c11 */ /* 0x000fe4000f8e18ff */
[----:B------:R-:W-:Y:S01]  /*88c0*/  @P6 SHF.L.U32 R2, R85, 0x1f, RZ ;  /* 0x0000001f55026819 */ /* 0x000fe200000006ff */
        /* <DEDUP_REMOVED lines=9> */
[----:B------:R-:W-:Y:S02]  /*8960*/  UIADD3 UR4, UP0, UPT, UR62, 0x680, URZ ;  /* 0x000006803e047890 */ /* 0x000fe4000ff1e0ff */
[----:B------:R-:W-:Y:S02]  /*8970*/  UIADD3 UR13, UPT, UPT, UR49, 0x20, URZ ;  /* 0x00000020310d7890 */ /* 0x000fe4000fffe0ff */
[----:B------:R-:W-:Y:S02]  /*8980*/  UIADD3 UR12, UPT, UPT, UR43, 0x5300, URZ ;  /* 0x000053002b0c7890 */ /* 0x000fe4000fffe0ff */
[----:B------:R-:W-:Y:S01]  /*8990*/  UIADD3.X UR5, UPT, UPT, URZ, UR63, URZ, UP0, !UPT ;  /* 0x0000003fff057290 */ /* 0x000fe200087fe4ff */
[----:B------:R-:W-:Y:S01]  /*89a0*/  UMOV UR14, UR50 ;  /* 0x00000032000e7c82 */ /* 0x000fe20008000000 */
[----:B------:R-:W-:Y:S01]  /*89b0*/  UMOV UR15, UR36 ;  /* 0x00000024000f7c82 */ /* 0x000fe20008000000 */
[----:B------:R-:W-:Y:S02]  /*89c0*/  UIADD3 UR9, UPT, UPT, UR49, 0xa0, URZ ;  /* 0x000000a031097890 */ /* 0x000fe4000fffe0ff */
[----:B------:R-:W-:Y:S01]  /*89d0*/  UIADD3 UR8, UPT, UPT, UR43, 0x5b00, URZ ;  /* 0x00005b002b087890 */ /* 0x000fe2000fffe0ff */
[----:B------:R-:W-:Y:S03]  /*89e0*/  UMOV UR10, UR50 ;  /* 0x00000032000a7c82 */ /* 0x000fe60008000000 */
[----:B------:R2:W-:Y:S01]  /*89f0*/  UTMASTG.3D [UR12], [UR4] ;  /* 0x0000000c040073b5 */ /* 0x0005e20008010000 */
[----:B------:R-:W-:Y:S04]  /*8a00*/  UMOV UR11, UR36 ;  /* 0x00000024000b7c82 */ /* 0x000fe80008000000 */
[----:B------:R2:W-:Y:S01]  /*8a10*/  UTMASTG.3D [UR8], [UR4] ;  /* 0x00000008040073b5 */ /* 0x0005e20008010000 */
[----:B------:R0:W-:Y:S01]  /*8a20*/  UTMACMDFLUSH ;  /* 0x00000000000079b7 */ /* 0x0001e20000000000 */
[----:B--2---:R-:W-:Y:S04]  /*8a30*/  DEPBAR.LE SB0, 0x1 ;  /* 0x000080400000791a */ /* 0x004fe80000000000 */
.L_x_138:
[----:B------:R-:W-:Y:S05]  /*8a40*/  BSYNC.RECONVERGENT B0 ;  /* 0x0000000000007941 */ /* 0x000fea0003800200 */
.L_x_137:
        /* <DEDUP_REMOVED lines=14> */
.L_x_142:
[----:B------:R-:W-:Y:S05]  /*8b30*/  BSYNC B0 ;  /* 0x0000000000007941 */ /* 0x000fea0003800000 */
.L_x_141:
[----:B------:R-:W-:Y:S01]  /*8b40*/  ISETP.NE.AND P0, PT, R53, RZ, PT ;  /* 0x000000ff3500720c */ /* 0x000fe20003f05270 */
[----:B------:R-:W-:Y:S11]  /*8b50*/  VIADD R86, R86, 0x1 ;  /* 0x0000000156567836 */ /* 0x000ff60000000000 */
[----:B------:R-:W-:Y:S01]  /*8b60*/  @!UPT UIADD3 URZ, UPT, UPT, URZ, URZ, URZ ;  /* 0x000000fffffff290 */ /* 0x000fe2000fffe0ff */
[----:B------:R3:W4:Y:S04]  /*8b70*/  @P0 LDS.128 R48, [R2+0x300] ;  /* 0x0003000002300984 */ /* 0x0007280000000c00 */
[----:B------:R1:W1:Y:S01]  /*8b80*/  @P0 LDS.128 R44, [R3+0x300] ;  /* 0x00030000032c0984 */ /* 0x0002620000000c00 */
        /* <DEDUP_REMOVED lines=8> */
[----:B---3--:R-:W-:Y:S02]  /*8c10*/  VIADD R2, R0, 0x120 ;  /* 0x0000012000027836 */ /* 0x008fe40000000000 */
[----:B--2---:R-:W-:Y:S05]  /*8c20*/  IMAD.U32 R0, RZ, RZ, UR46 ;  /* 0x0000002eff007e24 */ /* 0x004fea000f8e00ff */
[----:B------:R-:W-:Y:S04]  /*8c30*/  PRMT R0, R0, 0x654, R2 ;  /* 0x0000065400007816 */ /* 0x000fe80000000002 */
[----:B-----5:R2:W-:Y:S02]  /*8c40*/  SYNCS.ARRIVE.TRANS64.RED.A1T0 RZ, [R0+URZ], RZ ;  /* 0x000000ff00ff79a7 */ /* 0x0205e400081004ff */
[----:B--2---:R-:W-:Y:S04]  /*8c50*/  SEL R0, RZ, 0x1, P0 ;  /* 0x00000001ff007807 */ /* 0x004fe80000000000 */
[----:B-1--4-:R-:W-:Y:S02]  /*8c60*/  LOP3.LUT R85, R85, R0, RZ, 0x3c, !PT ;  /* 0x0000000055557212 */ /* 0x012fe400078e3cff */
.L_x_140:
[----:B------:R-:W-:Y:S05]  /*8c70*/  BSYNC B1 ;  /* 0x0000000000017941 */ /* 0x000fea0003800000 */
.L_x_139:
        /* <DEDUP_REMOVED lines=11> */
[----:B------:R-:W4:Y:S01]  /*8d30*/  LDC.64 R2, c[0x4][R3] ;  /* 0x0100000003027b82 */ /* 0x000f220000000a00 */
        /* <DEDUP_REMOVED lines=9> */
.L_x_144:
        /* <DEDUP_REMOVED lines=35> */
[----:B------:R-:W-:Y:S01]  /*9000*/  SHF.L.U32 R0, R48, 0x10, RZ ;  /* 0x0000001030007819 */ /* 0x000fe200000006ff */
        /* <DEDUP_REMOVED lines=110> */
[----:B------:R-:W-:Y:S02]  /*96f0*/  UIADD3 UR4, UPT, UPT, UR43, 0x4300, URZ ;  /* 0x000043002b047890 */ /* 0x000fe4000fffe0ff */
[----:B------:R-:W-:Y:S01]  /*9700*/  UIADD3 UR9, UPT, UPT, UR49, 0x40, URZ ;  /* 0x0000004031097890 */ /* 0x000fe2000fffe0ff */
[----:B------:R-:W-:Y:S01]  /*9710*/  UMOV UR10, UR50 ;  /* 0x00000032000a7c82 */ /* 0x000fe20008000000 */
[----:B------:R-:W-:Y:S02]  /*9720*/  UMOV UR11, UR36 ;  /* 0x00000024000b7c82 */ /* 0x000fe40008000000 */
[----:B------:R-:W-:Y:S01]  /*9730*/  MOV R89, UR4 ;  /* 0x0000000400597c02 */ /* 0x000fe20008000f00 */
[----:B------:R-:W-:Y:S02]  /*9740*/  UIADD3 UR4, UP0, UPT, UR62, 0x680, URZ ;  /* 0x000006803e047890 */ /* 0x000fe4000ff1e0ff */
[----:B------:R-:W-:Y:S01]  /*9750*/  UIADD3 UR13, UPT, UPT, UR49, 0xc0, URZ ;  /* 0x000000c0310d7890 */ /* 0x000fe2000fffe0ff */
[----:B------:R-:W-:Y:S01]  /*9760*/  R2UR UR8, R89 ;  /* 0x00000000590872ca */ /* 0x000fe200000e0000 */
[----:B------:R-:W-:Y:S02]  /*9770*/  UIADD3.X UR5, UPT, UPT, URZ, UR63, URZ, UP0, !UPT ;  /* 0x0000003fff057290 */ /* 0x000fe400087fe4ff */
[----:B------:R-:W-:Y:S01]  /*9780*/  UIADD3 UR12, UPT, UPT, UR43, 0x4b00, URZ ;  /* 0x00004b002b0c7890 */ /* 0x000fe2000fffe0ff */
[----:B------:R-:W-:Y:S01]  /*9790*/  UMOV UR14, UR50 ;  /* 0x00000032000e7c82 */ /* 0x000fe20008000000 */
[----:B------:R-:W-:Y:S08]  /*97a0*/  UMOV UR15, UR36 ;  /* 0x00000024000f7c82 */ /* 0x000ff00008000000 */
[----:B------:R2:W-:Y:S01]  /*97b0*/  UTMASTG.3D [UR8], [UR4] ;  /* 0x00000008040073b5 */ /* 0x0005e20008010000 */
[----:B------:R2:W-:Y:S01]  /*97c0*/  UTMASTG.3D [UR12], [UR4] ;  /* 0x0000000c040073b5 */ /* 0x0005e20008010000 */
[----:B------:R0:W-:Y:S01]  /*97d0*/  UTMACMDFLUSH ;  /* 0x00000000000079b7 */ /* 0x0001e20000000000 */
[----:B--2---:R-:W-:Y:S04]  /*97e0*/  DEPBAR.LE SB0, 0x1 ;  /* 0x000080400000791a */ /* 0x004fe80000000000 */
.L_x_146:
[----:B------:R-:W-:Y:S05]  /*97f0*/  BSYNC.RECONVERGENT B0 ;  /* 0x0000000000007941 */ /* 0x000fea0003800200 */
.L_x_145:
        /* <DEDUP_REMOVED lines=14> */
.L_x_150:
[----:B------:R-:W-:Y:S05]  /*98e0*/  BSYNC B0 ;  /* 0x0000000000007941 */ /* 0x000fea0003800000 */
.L_x_149:
        /* <DEDUP_REMOVED lines=18> */
.L_x_148:
[----:B------:R-:W-:Y:S05]  /*9a10*/  BSYNC B1 ;  /* 0x0000000000017941 */ /* 0x000fea0003800000 */
.L_x_147:
        /* <DEDUP_REMOVED lines=21> */
.L_x_152:
[----:B------:R-:W-:Y:S01]  /*9b70*/  ISETP.NE.AND P0, PT, R90, RZ, PT ;  /* 0x000000ff5a00720c */ /* 0x000fe20003f05270 */
[----:B------:R-:W-:Y:S05]  /*9b80*/  WARPSYNC.ALL ;  /* 0x0000000000007948 */ /* 0x000fea0003800000 */
[----:B------:R-:W-:Y:S01]  /*9b90*/  R2UR UR4, R39 ;  /* 0x00000000270472ca */ /* 0x000fe200000e0000 */
[----:B------:R-:W-:Y:S01]  /*9ba0*/  IMAD.U32 R64, R46, 0x10000, RZ ;  /* 0x000100002e407824 */ /* 0x000fe200078e00ff */
[----:B------:R-:W-:Y:S01]  /*9bb0*/  SHF.L.U32 R41, R44, 0x10, RZ ;  /* 0x000000102c297819 */ /* 0x000fe200000006ff */
[----:B----4-:R-:W-:Y:S01]  /*9bc0*/  IMAD.U32 R63, R48, 0x10000, RZ ;  /* 0x00010000303f7824 */ /* 0x010fe200078e00ff */
[----:B------:R-:W-:Y:S01]  /*9bd0*/  PRMT R39, R44, 0x8880, RZ ;  /* 0x000088802c277816 */ /* 0x000fe200000000ff */
[----:B------:R-:W-:Y:S01]  /*9be0*/  IMAD.U32 R53, R50, 0x10000, RZ ;  /* 0x0001000032357824 */ /* 0x000fe200078e00ff */
[----:B------:R-:W-:Y:S01]  /*9bf0*/  SHF.L.U32 R42, R44, 0x8, RZ ;  /* 0x000000082c2a7819 */ /* 0x000fe200000006ff */
[----:B------:R-:W-:Y:S01]  /*9c00*/  BSSY.RECONVERGENT B0, `(.L_x_153) ;  /* 0x00000a0000007945 */ /* 0x000fe20003800200 */
[----:B------:R-:W-:Y:S02]  /*9c10*/  SHF.R.S32.HI R41, RZ, 0x18, R41 ;  /* 0x00000018ff297819 */ /* 0x000fe40000011429 */
[----:B------:R-:W-:Y:S02]  /*9c20*/  SHF.R.S32.HI R42, RZ, 0x18, R42 ;  /* 0x00000018ff2a7819 */ /* 0x000fe4000001142a */
[----:B------:R-:W-:Y:S01]  /*9c30*/  SHF.R.S32.HI R43, RZ, 0x18, R44 ;  /* 0x00000018ff2b7819 */ /* 0x000fe2000001142c */
[----:B-1----:R-:W1:Y:S01]  /*9c40*/  LDTM.x32 R4, tmem[UR4+0x60] ;  /* 0x00006004000479ee */ /* 0x002e6200082c0000 */
[----:B------:R-:W-:Y:S01]  /*9c50*/  NOP ;  /* 0x0000000000007918 */ /* 0x000fe20000000000 */
[----:B------:R-:W-:Y:S02]  /*9c60*/  IADD3 R83, PT, PT, R83, 0x190, RZ ;  /* 0x0000019053537810 */ /* 0x000fe40007ffe0ff */
[----:B------:R-:W-:Y:S02]  /*9c70*/  PRMT R69, R45, 0x8880, RZ ;  /* 0x000088802d457816 */ /* 0x000fe400000000ff */
[----:B------:R-:W-:Y:S02]  /*9c80*/  LOP3.LUT R83, R83, 0xfefffff8, RZ, 0xc0, !PT ;  /* 0xfefffff853537812 */ /* 0x000fe400078ec0ff */
[----:B------:R-:W-:Y:S02]  /*9c90*/  SHF.L.U32 R68, R45, 0x10, RZ ;  /* 0x000000102d447819 */ /* 0x000fe400000006ff */
[----:B-1----:R1:W-:Y:S01]  /*9ca0*/  SYNCS.ARRIVE.TRANS64.RED.A1T0 RZ, [R83+URZ], RZ ;  /* 0x000000ff53ff79a7 */ /* 0x0023e200081004ff */
[----:B------:R-:W-:Y:S02]  /*9cb0*/  SHF.R.S32.HI R44, RZ, 0x18, R45 ;  /* 0x00000018ff2c7819 */ /* 0x000fe4000001142d */
[----:B------:R-:W-:Y:S02]  /*9cc0*/  PRMT R66, R46, 0x8880, RZ ;  /* 0x000088802e427816 */ /* 0x000fe400000000ff */
[C---:B------:R-:W-:Y:S02]  /*9cd0*/  PRMT R60, R47.reuse, 0x8880, RZ ;  /* 0x000088802f3c7816 */ /* 0x040fe400000000ff */
[C---:B------:R-:W-:Y:S02]  /*9ce0*/  SHF.L.U32 R59, R47.reuse, 0x10, RZ ;  /* 0x000000102f3b7819 */ /* 0x040fe400000006ff */
[----:B------:R-:W-:Y:S02]  /*9cf0*/  SHF.L.U32 R58, R47, 0x8, RZ ;  /* 0x000000082f3a7819 */ /* 0x000fe400000006ff */
[C---:B------:R-:W-:Y:S02]  /*9d00*/  PRMT R65, R48.reuse, 0x8880, RZ ;  /* 0x0000888030417816 */ /* 0x040fe400000000ff */
[----:B------:R-:W-:Y:S01]  /*9d10*/  SHF.L.U32 R62, R48, 0x8, RZ ;  /* 0x00000008303e7819 */ /* 0x000fe200000006ff */
[C---:B------:R-:W-:Y:S01]  /*9d20*/  IMAD R0, R38.reuse, R4, RZ ;  /* 0x0000000426007224 */ /* 0x040fe200078e02ff */
[----:B------:R-:W-:Y:S01]  /*9d30*/  SHF.R.S32.HI R4, RZ, 0x18, R68 ;  /* 0x00000018ff047819 */ /* 0x000fe20000011444 */
[C---:B------:R-:W-:Y:S01]  /*9d40*/  IMAD R2, R38.reuse, R5, RZ ;  /* 0x0000000526027224 */ /* 0x040fe200078e02ff */
[C---:B------:R-:W-:Y:S01]  /*9d50*/  PRMT R57, R49.reuse, 0x8880, RZ ;  /* 0x0000888031397816 */ /* 0x040fe200000000ff */
[C---:B------:R-:W-:Y:S01]  /*9d60*/  IMAD R3, R38.reuse, R6, RZ ;  /* 0x0000000626037224 */ /* 0x040fe200078e02ff */
[----:B------:R-:W-:Y:S01]  /*9d70*/  SHF.L.U32 R56, R49, 0x10, RZ ;  /* 0x0000001031387819 */ /* 0x000fe200000006ff */
[----:B------:R-:W-:Y:S01]  /*9d80*/  IMAD R0, R39, R40, R0 ;  /* 0x0000002827007224 */ /* 0x000fe200078e0200 */
[----:B------:R-:W-:Y:S01]  /*9d90*/  MOV R39, R66 ;  /* 0x0000004200277202 */ /* 0x000fe20000000f00 */
[----:B------:R-:W-:Y:S01]  /*9da0*/  IMAD R7, R38, R7, RZ ;  /* 0x0000000726077224 */ /* 0x000fe200078e02ff */
[----:B------:R-:W-:Y:S01]  /*9db0*/  SHF.L.U32 R55, R49, 0x8, RZ ;  /* 0x0000000831377819 */ /* 0x000fe200000006ff */
[-C--:B------:R-:W-:Y:S01]  /*9dc0*/  IMAD R2, R41, R40.reuse, R2 ;  /* 0x0000002829027224 */ /* 0x080fe200078e0202 */
[----:B------:R-:W-:Y:S01]  /*9dd0*/  SHF.R.S32.HI R41, RZ, 0x18, R48 ;  /* 0x00000018ff297819 */ /* 0x000fe20000011430 */
[-C--:B------:R-:W-:Y:S01]  /*9de0*/  IMAD R3, R42, R40.reuse, R3 ;  /* 0x000000282a037224 */ /* 0x080fe200078e0203 */
[----:B------:R-:W-:Y:S01]  /*9df0*/  SHF.L.U32 R48, R51, 0x8, RZ ;  /* 0x0000000833307819 */ /* 0x000fe200000006ff */
[----:B------:R-:W-:Y:S01]  /*9e00*/  IMAD R7, R43, R40, R7 ;  /* 0x000000282b077224 */ /* 0x000fe200078e0207 */
[----:B------:R-:W-:Y:S01]  /*9e10*/  SHF.L.U32 R67, R45, 0x8, RZ ;  /* 0x000000082d437819 */ /* 0x000fe200000006ff */
[C---:B------:R-:W-:Y:S01]  /*9e20*/  IMAD R8, R38.reuse, R8, RZ ;  /* 0x0000000826087224 */ /* 0x040fe200078e02ff */
[----:B------:R-:W-:Y:S01]  /*9e30*/  SHF.R.S32.HI R45, RZ, 0x18, R46 ;  /* 0x00000018ff2d7819 */ /* 0x000fe2000001142e */
[----:B------:R-:W-:Y:S01]  /*9e40*/  IMAD R9, R38, R9, RZ ;  /* 0x0000000926097224 */ /* 0x000fe200078e02ff */
[----:B------:R-:W-:Y:S01]  /*9e50*/  SHF.L.U32 R61, R46, 0x8, RZ ;  /* 0x000000082e3d7819 */ /* 0x000fe200000006ff */
[C---:B------:R-:W-:Y:S01]  /*9e60*/  IMAD R10, R38.reuse, R10, RZ ;  /* 0x0000000a260a7224 */ /* 0x040fe200078e02ff */
[----:B------:R-:W-:Y:S01]  /*9e70*/  SHF.R.S32.HI R46, RZ, 0x18, R47 ;  /* 0x00000018ff2e7819 */ /* 0x000fe2000001142f */
[C---:B------:R-:W-:Y:S01]  /*9e80*/  IMAD R11, R38.reuse, R11, RZ ;  /* 0x0000000b260b7224 */ /* 0x040fe200078e02ff */
[----:B------:R-:W-:Y:S01]  /*9e90*/  SHF.R.S32.HI R42, RZ, 0x18, R49 ;  /* 0x00000018ff2a7819 */ /* 0x000fe20000011431 */
[----:B------:R-:W-:Y:S01]  /*9ea0*/  IMAD R6, R38, R15, RZ ;  /* 0x0000000f26067224 */ /* 0x000fe200078e02ff */
[----:B------:R-:W-:Y:S01]  /*9eb0*/  PRMT R54, R50, 0x8880, RZ ;  /* 0x0000888032367816 */ /* 0x000fe200000000ff */
[----:B------:R-:W-:Y:S01]  /*9ec0*/  IMAD R15, R38, R20, RZ ;  /* 0x00000014260f7224 */ /* 0x000fe200078e02ff */
[----:B------:R-:W-:Y:S01]  /*9ed0*/  SHF.L.U32 R52, R50, 0x8, RZ ;  /* 0x0000000832347819 */ /* 0x000fe200000006ff */
[C---:B------:R-:W-:Y:S01]  /*9ee0*/  IMAD R20, R38.reuse, R25, RZ ;  /* 0x0000001926147224 */ /* 0x040fe200078e02ff */
[----:B------:R-:W-:Y:S01]  /*9ef0*/  SHF.R.S32.HI R43, RZ, 0x18, R50 ;  /* 0x00000018ff2b7819 */ /* 0x000fe20000011432 */
[C---:B------:R-:W-:Y:S01]  /*9f00*/  IMAD R25, R38.reuse, R30, RZ ;  /* 0x0000001e26197224 */ /* 0x040fe200078e02ff */
[C---:B------:R-:W-:Y:S01]  /*9f10*/  PRMT R50, R51.reuse, 0x8880, RZ ;  /* 0x0000888033327816 */ /* 0x040fe200000000ff */
[C---:B------:R-:W-:Y:S01]  /*9f20*/  IMAD R30, R38.reuse, R35, RZ ;  /* 0x00000023261e7224 */ /* 0x040fe200078e02ff */
[----:B------:R-:W-:Y:S02]  /*9f30*/  SHF.L.U32 R49, R51, 0x10, RZ ;  /* 0x0000001033317819 */ /* 0x000fe400000006ff */
[----:B------:R-:W-:Y:S02]  /*9f40*/  SHF.R.S32.HI R47, RZ, 0x18, R51 ;  /* 0x00000018ff2f7819 */ /* 0x000fe40000011433 */
[----:B------:R-:W-:Y:S01]  /*9f50*/  I2IP.S8.S32.SAT R51, R7, R3, RZ ;  /* 0x0000000307337239 */ /* 0x000fe200000014ff */
[----:B------:R-:W-:Y:S01]  /*9f60*/  IMAD.MOV.U32 R3, RZ, RZ, R69 ;  /* 0x000000ffff037224 */ /* 0x000fe200078e0045 */
[----:B------:R-:W-:Y:S01]  /*9f70*/  SHF.R.S32.HI R5, RZ, 0x18, R67 ;  /* 0x00000018ff057819 */ /* 0x000fe20000011443 */
[----:B------:R-:W-:Y:S01]  /*9f80*/  IMAD R7, R38, R16, RZ ;  /* 0x0000001026077224 */ /* 0x000fe200078e02ff */
[----:B------:R-:W-:Y:S01]  /*9f90*/  IADD3 R36, PT, PT, R36, 0x1, RZ ;  /* 0x0000000124247810 */ /* 0x000fe20007ffe0ff */
[-C--:B------:R-:W-:Y:S02]  /*9fa0*/  IMAD R8, R3, R40.reuse, R8 ;  /* 0x0000002803087224 */ /* 0x080fe400078e0208 */
[-C--:B------:R-:W-:Y:S02]  /*9fb0*/  IMAD R9, R4, R40.reuse, R9 ;  /* 0x0000002804097224 */ /* 0x080fe400078e0209 */
[-C--:B------:R-:W-:Y:S02]  /*9fc0*/  IMAD R10, R5, R40.reuse, R10 ;  /* 0x00000028050a7224 */ /* 0x080fe400078e020a */
[----:B------:R-:W-:Y:S02]  /*9fd0*/  IMAD R11, R44, R40, R11 ;  /* 0x000000282c0b7224 */ /* 0x000fe400078e020b */
[C---:B------:R-:W-:Y:S02]  /*9fe0*/  IMAD R3, R38.reuse, R12, RZ ;  /* 0x0000000c26037224 */ /* 0x040fe400078e02ff */
[C---:B------:R-:W-:Y:S01]  /*9ff0*/  IMAD R12, R38.reuse, R17, RZ ;  /* 0x00000011260c7224 */ /* 0x040fe200078e02ff */
[----:B------:R-:W-:Y:S01]  /*a000*/  I2IP.S8.S32.SAT R11, R11, R10, RZ ;  /* 0x0000000a0b0b7239 */ /* 0x000fe200000014ff */
[C---:B------:R-:W-:Y:S01]  /*a010*/  IMAD R17, R38.reuse, R22, RZ ;  /* 0x0000001626117224 */ /* 0x040fe200078e02ff */
[----:B------:R-:W-:Y:S01]  /*a020*/  SHF.R.S32.HI R10, RZ, 0x18, R64 ;  /* 0x00000018ff0a7819 */ /* 0x000fe20000011440 */
[C---:B------:R-:W-:Y:S02]  /*a030*/  IMAD R22, R38.reuse, R27, RZ ;  /* 0x0000001b26167224 */ /* 0x040fe400078e02ff */
[----:B------:R-:W-:Y:S01]  /*a040*/  IMAD R27, R38, R32, RZ ;  /* 0x00000020261b7224 */ /* 0x000fe200078e02ff */
[----:B------:R-:W-:Y:S01]  /*a050*/  I2IP.S8.S32.SAT R32, R2, R0, R51 ;  /* 0x0000000002207239 */ /* 0x000fe20000001433 */
[C---:B------:R-:W-:Y:S01]  /*a060*/  IMAD R4, R38.reuse, R13, RZ ;  /* 0x0000000d26047224 */ /* 0x040fe200078e02ff */
[----:B------:R-:W-:Y:S01]  /*a070*/  SHF.R.S32.HI R0, RZ, 0x18, R61 ;  /* 0x00000018ff007819 */ /* 0x000fe2000001143d */
[C---:B------:R-:W-:Y:S01]  /*a080*/  IMAD R5, R38.reuse, R14, RZ ;  /* 0x0000000e26057224 */ /* 0x040fe200078e02ff */
[----:B------:R-:W-:Y:S01]  /*a090*/  MOV R2, R60 ;  /* 0x0000003c00027202 */ /* 0x000fe20000000f00 */
[C---:B------:R-:W-:Y:S02]  /*a0a0*/  IMAD R13, R38.reuse, R18, RZ ;  /* 0x00000012260d7224 */ /* 0x040fe400078e02ff */
[----:B------:R-:W-:Y:S02]  /*a0b0*/  IMAD R3, R39, R40, R3 ;  /* 0x0000002827037224 */ /* 0x000fe400078e0203 */
[C---:B------:R-:W-:Y:S02]  /*a0c0*/  IMAD R18, R38.reuse, R23, RZ ;  /* 0x0000001726127224 */ /* 0x040fe400078e02ff */
[----:B------:R-:W-:Y:S02]  /*a0d0*/  IMAD R23, R38, R28, RZ ;  /* 0x0000001c26177224 */ /* 0x000fe400078e02ff */
[----:B------:R-:W-:Y:S02]  /*a0e0*/  IMAD R4, R10, R40, R4 ;  /* 0x000000280a047224 */ /* 0x000fe400078e0204 */
[----:B------:R-:W-:Y:S01]  /*a0f0*/  IMAD R28, R38, R33, RZ ;  /* 0x00000021261c7224 */ /* 0x000fe200078e02ff */
[----:B------:R-:W-:Y:S01]  /*a100*/  I2IP.S8.S32.SAT R33, R9, R8, R11 ;  /* 0x0000000809217239 */ /* 0x000fe2000000140b */
[-C--:B------:R-:W-:Y:S01]  /*a110*/  IMAD R5, R0, R40.reuse, R5 ;  /* 0x0000002800057224 */ /* 0x080fe200078e0205 */
[----:B------:R-:W-:Y:S01]  /*a120*/  SHF.R.S32.HI R8, RZ, 0x18, R59 ;  /* 0x00000018ff087819 */ /* 0x000fe2000001143b */
[-C--:B------:R-:W-:Y:S01]  /*a130*/  IMAD R6, R45, R40.reuse, R6 ;  /* 0x000000282d067224 */ /* 0x080fe200078e0206 */
[----:B------:R-:W-:Y:S01]  /*a140*/  SHF.R.S32.HI R9, RZ, 0x18, R58 ;  /* 0x00000018ff097819 */ /* 0x000fe2000001143a */
[-C--:B------:R-:W-:Y:S01]  /*a150*/  IMAD R7, R2, R40.reuse, R7 ;  /* 0x0000002802077224 */ /* 0x080fe200078e0207 */
[----:B------:R-:W-:Y:S01]  /*a160*/  MOV R0, R65 ;  /* 0x0000004100007202 */ /* 0x000fe20000000f00 */
[----:B------:R-:W-:Y:S01]  /*a170*/  IMAD R14, R38, R19, RZ ;  /* 0x00000013260e7224 */ /* 0x000fe200078e02ff */
[----:B------:R-:W-:Y:S01]  /*a180*/  I2IP.S8.S32.SAT R5, R6, R5, RZ ;  /* 0x0000000506057239 */ /* 0x000fe200000014ff */
[-C--:B------:R-:W-:Y:S01]  /*a190*/  IMAD R12, R8, R40.reuse, R12 ;  /* 0x00000028080c7224 */ /* 0x080fe200078e020c */
[----:B------:R-:W-:Y:S01]  /*a1a0*/  SHF.R.S32.HI R2, RZ, 0x18, R63 ;  /* 0x00000018ff027819 */ /* 0x000fe2000001143f */
[-C--:B------:R-:W-:Y:S01]  /*a1b0*/  IMAD R13, R9, R40.reuse, R13 ;  /* 0x00000028090d7224 */ /* 0x080fe200078e020d */
[----:B------:R-:W-:Y:S01]  /*a1c0*/  SHF.R.S32.HI R8, RZ, 0x18, R62 ;  /* 0x00000018ff087819 */ /* 0x000fe2000001143e */
[----:B------:R-:W-:Y:S02]  /*a1d0*/  IMAD R16, R38, R21, RZ ;  /* 0x0000001526107224 */ /* 0x000fe400078e02ff */
[-C--:B------:R-:W-:Y:S02]  /*a1e0*/  IMAD R14, R46, R40.reuse, R14 ;  /* 0x000000282e0e7224 */ /* 0x080fe400078e020e */
[-C--:B------:R-:W-:Y:S02]  /*a1f0*/  IMAD R15, R0, R40.reuse, R15 ;  /* 0x00000028000f7224 */ /* 0x080fe400078e020f */
[----:B------:R-:W-:Y:S01]  /*a200*/  IMAD R16, R2, R40, R16 ;  /* 0x0000002802107224 */ /* 0x000fe200078e0210 */
[----:B------:R-:W-:Y:S01]  /*a210*/  I2IP.S8.S32.SAT R13, R14, R13, RZ ;  /* 0x0000000d0e0d7239 */ /* 0x000fe200000014ff */
[C---:B------:R-:W-:Y:S01]  /*a220*/  IMAD R19, R38.reuse, R24, RZ ;  /* 0x0000001826137224 */ /* 0x040fe200078e02ff */
[----:B------:R-:W-:Y:S01]  /*a230*/  SHF.R.S32.HI R2, RZ, 0x18, R56 ;  /* 0x00000018ff027819 */ /* 0x000fe20000011438 */
[----:B------:R-:W-:Y:S01]  /*a240*/  IMAD R24, R38, R29, RZ ;  /* 0x0000001d26187224 */ /* 0x000fe200078e02ff */
[----:B------:R-:W-:Y:S01]  /*a250*/  I2IP.S8.S32.SAT R35, R12, R7, R13 ;  /* 0x000000070c237239 */ /* 0x000fe2000000140d */
[----:B------:R-:W-:Y:S02]  /*a260*/  IMAD R17, R8, R40, R17 ;  /* 0x0000002808117224 */ /* 0x000fe400078e0211 */
[----:B------:R-:W-:Y:S02]  /*a270*/  IMAD.MOV.U32 R0, RZ, RZ, R57 ;  /* 0x000000ffff007224 */ /* 0x000fe400078e0039 */
[----:B------:R-:W-:Y:S01]  /*a280*/  IMAD R29, R38, R34, RZ ;  /* 0x00000022261d7224 */ /* 0x000fe200078e02ff */
[----:B------:R-:W-:Y:S01]  /*a290*/  I2IP.S8.S32.SAT R34, R4, R3, R5 ;  /* 0x0000000304227239 */ /* 0x000fe20000001405 */
[-C--:B------:R-:W-:Y:S01]  /*a2a0*/  IMAD R18, R41, R40.reuse, R18 ;  /* 0x0000002829127224 */ /* 0x080fe200078e0212 */
[----:B------:R-:W-:Y:S01]  /*a2b0*/  SHF.R.S32.HI R3, RZ, 0x18, R55 ;  /* 0x00000018ff037819 */ /* 0x000fe20000011437 */
[----:B------:R-:W-:Y:S01]  /*a2c0*/  IMAD R19, R0, R40, R19 ;  /* 0x0000002800137224 */ /* 0x000fe200078e0213 */
[----:B------:R-:W-:Y:S01]  /*a2d0*/  MOV R0, R54 ;  /* 0x0000003600007202 */ /* 0x000fe20000000f00 */
[----:B------:R1:W-:Y:S01]  /*a2e0*/  STS.128 [R78+UR43+0x5300], R32 ;  /* 0x005300204e007988 */ /* 0x0003e20008000c2b */
        /* <DEDUP_REMOVED lines=8> */
[----:B------:R-:W-:Y:S01]  /*a370*/  I2IP.S8.S32.SAT R16, R16, R15, R17 ;  /* 0x0000000f10107239 */ /* 0x000fe20000001411 */
[-C--:B------:R-:W-:Y:S01]  /*a380*/  IMAD R23, R0, R40.reuse, R23 ;  /* 0x0000002800177224 */ /* 0x080fe200078e0217 */
[----:B------:R-:W-:Y:S01]  /*a390*/  SHF.R.S32.HI R0, RZ, 0x18, R52 ;  /* 0x00000018ff007819 */ /* 0x000fe20000011434 */
[----:B------:R-:W-:Y:S01]  /*a3a0*/  IMAD R24, R2, R40, R24 ;  /* 0x0000002802187224 */ /* 0x000fe200078e0218 */
[----:B------:R-:W-:Y:S01]  /*a3b0*/  MOV R2, R50 ;  /* 0x0000003200027202 */ /* 0x000fe20000000f00 */
[----:B------:R-:W-:Y:S01]  /*a3c0*/  IMAD R26, R38, R31, RZ ;  /* 0x0000001f261a7224 */ /* 0x000fe200078e02ff */
[----:B------:R-:W-:Y:S01]  /*a3d0*/  I2IP.S8.S32.SAT R17, R22, R21, RZ ;  /* 0x0000001516117239 */ /* 0x000fe200000014ff */
[-C--:B------:R-:W-:Y:S02]  /*a3e0*/  IMAD R25, R0, R40.reuse, R25 ;  /* 0x0000002800197224 */ /* 0x080fe400078e0219 */
[-C--:B------:R-:W-:Y:S01]  /*a3f0*/  IMAD R26, R43, R40.reuse, R26 ;  /* 0x000000282b1a7224 */ /* 0x080fe200078e021a */
[----:B------:R-:W-:Y:S01]  /*a400*/  I2IP.S8.S32.SAT R17, R20, R19, R17 ;  /* 0x0000001314117239 */ /* 0x000fe20000001411 */
[-C--:B------:R-:W-:Y:S02]  /*a410*/  IMAD R27, R2, R40.reuse, R27 ;  /* 0x00000028021b7224 */ /* 0x080fe400078e021b */
[-C--:B------:R-:W-:Y:S01]  /*a420*/  IMAD R28, R3, R40.reuse, R28 ;  /* 0x00000028031c7224 */ /* 0x080fe200078e021c */
[----:B------:R-:W-:Y:S01]  /*a430*/  I2IP.S8.S32.SAT R18, R26, R25, RZ ;  /* 0x000000191a127239 */ /* 0x000fe200000014ff */
[-C--:B------:R-:W-:Y:S02]  /*a440*/  IMAD R29, R4, R40.reuse, R29 ;  /* 0x00000028041d7224 */ /* 0x080fe400078e021d */
[----:B------:R-:W-:Y:S01]  /*a450*/  IMAD R30, R47, R40, R30 ;  /* 0x000000282f1e7224 */ /* 0x000fe200078e021e */
[----:B------:R-:W-:Y:S04]  /*a460*/  I2IP.S8.S32.SAT R18, R24, R23, R18 ;  /* 0x0000001718127239 */ /* 0x000fe80000001412 */
        /* <DEDUP_REMOVED lines=25> */
.L_x_154:
[----:B------:R-:W-:Y:S05]  /*a600*/  BSYNC.RECONVERGENT B0 ;  /* 0x0000000000007941 */ /* 0x000fea0003800200 */
.L_x_153:
[----:B------:R-:W-:Y:S01]  /*a610*/  R2UR UR4, R82 ;  /* 0x00000000520472ca */ /* 0x000fe200000e0000 */
[----:B------:R-:W-:Y:S01]  /*a620*/  BAR.SYNC.DEFER_BLOCKING 0x1, 0x80 ;  /* 0x0042000000007b1d */ /* 0x000fe20000010000 */
[----:B------:R-:W-:Y:S01]  /*a630*/  ISETP.NE.AND P0, PT, R84, 0x2, PT ;  /* 0x000000025400780c */ /* 0x000fe20003f05270 */
[----:B------:R-:W-:Y:S01]  /*a640*/  UISETP.NE.AND UP0, UPT, UR44, URZ, UPT ;  /* 0x000000ff2c00728c */ /* 0x000fe2000bf05270 */
[----:B------:R-:W-:Y:S01]  /*a650*/  ISETP.NE.AND P1, PT, R36, 0x4, PT ;  /* 0x000000042400780c */ /* 0x000fe20003f25270 */
[----:B------:R-:W-:Y:S01]  /*a660*/  UIADD3 UR30, UPT, UPT, UR37, UR61, URZ ;  /* 0x0000003d251e7290 */ /* 0x000fe2000fffe0ff */
[----:B------:R-:W-:Y:S02]  /*a670*/  SEL R2, RZ, 0x1, P0 ;  /* 0x00000001ff027807 */ /* 0x000fe40000000000 */
[----:B------:R-:W-:Y:S02]  /*a680*/  SEL R0, RZ, 0x1, P1 ;  /* 0x00000001ff007807 */ /* 0x000fe40000800000 */
[----:B------:R-:W-:Y:S02]  /*a690*/  LOP3.LUT R87, R87, R2, RZ, 0x3c, !PT ;  /* 0x0000000257577212 */ /* 0x000fe400078e3cff */
[----:B------:R-:W-:Y:S01]  /*a6a0*/  LOP3.LUT R88, R88, R0, RZ, 0x3c, !PT ;  /* 0x0000000058587212 */ /* 0x000fe200078e3cff */
[----:B------:R-:W-:Y:S01]  /*a6b0*/  UIADD3 UR20, UPT, UPT, UR38, UR4, URZ ;  /* 0x0000000426147290 */ /* 0x000fe2000fffe0ff */
[----:B------:R-:W-:Y:S02]  /*a6c0*/  SEL R84, R84, RZ, P0 ;  /* 0x000000ff54547207 */ /* 0x000fe40000000000 */
[----:B------:R-:W-:Y:S01]  /*a6d0*/  SEL R36, R36, RZ, P1 ;  /* 0x000000ff24247207 */ /* 0x000fe20000800000 */
[----:B------:R-:W-:Y:S01]  /*a6e0*/  UMOV UR36, UR59 ;  /* 0x0000003b00247c82 */ /* 0x000fe20008000000 */
[----:B------:R-:W-:Y:S07]  /*a6f0*/  BRA.U UP0, `(.L_x_155) ;  /* 0xffffffb900a87547 */ /* 0x000fee000b83ffff */
[----:B------:R-:W-:Y:S05]  /*a700*/  EXIT ;  /* 0x000000000000794d */ /* 0x000fea0003800000 */
.L_x_25:
[----:B---3--:R3:W4:Y:S02]  /*a710*/  SYNCS.PHASECHK.TRANS64.TRYWAIT P0, [R0+URZ+0x1c0], R2 ;  /* 0x0001c002000075a7 */ /* 0x00872400080011ff */
[----:B----4-:R-:W-:Y:S05]  /*a720*/  @!P0 NANOSLEEP.SYNCS 0x989680 ;  /* 0x009896800000895d */ /* 0x010fea0003900000 */
[----:B------:R-:W4:Y:S02]  /*a730*/  @!P0 SYNCS.PHASECHK.TRANS64 P0, [R0+URZ+0x1c0], R2 ;  /* 0x0001c002000085a7 */ /* 0x000f2400080010ff */
[----:B----4-:R-:W-:Y:S05]  /*a740*/  @!P0 BRA `(.L_x_25) ;  /* 0xfffffffc00f08947 */ /* 0x010fea000383ffff */
[----:B------:R-:W-:Y:S05]  /*a750*/  BRA `(.L_x_156) ;  /* 0xffffff7400407947 */ /* 0x000fea000383ffff */
.L_x_28:
[----:B--2---:R-:W-:-:S07]  /*a760*/  MOV R0, UR33 ;  /* 0x0000002100007c02 */ /* 0x004fce0008000f00 */
.L_x_157:
[----:B--2---:R2:W3:Y:S02]  /*a770*/  SYNCS.PHASECHK.TRANS64.TRYWAIT P0, [R0+URZ+0x80], R3 ;  /* 0x00008003000075a7 */ /* 0x0044e400080011ff */
[----:B---3--:R-:W-:Y:S05]  /*a780*/  @!P0 NANOSLEEP.SYNCS 0x989680 ;  /* 0x009896800000895d */ /* 0x008fea0003900000 */
[----:B------:R-:W3:Y:S02]  /*a790*/  @!P0 SYNCS.PHASECHK.TRANS64 P0, [R0+URZ+0x80], R3 ;  /* 0x00008003000085a7 */ /* 0x000ee400080010ff */
[----:B---3--:R-:W-:Y:S05]  /*a7a0*/  @!P0 BRA `(.L_x_157) ;  /* 0xfffffffc00f08947 */ /* 0x008fea000383ffff */
[----:B------:R-:W-:Y:S05]  /*a7b0*/  BRA `(.L_x_27) ;  /* 0xffffff7400987947 */ /* 0x000fea000383ffff */
.L_x_35:
[----:B-1----:R-:W-:-:S07]  /*a7c0*/  MOV R0, UR17 ;  /* 0x0000001100007c02 */ /* 0x002fce0008000f00 */
.L_x_158:
[----:B-1----:R1:W2:Y:S02]  /*a7d0*/  SYNCS.PHASECHK.TRANS64.TRYWAIT P0, [R0+URZ+0x80], R3 ;  /* 0x00008003000075a7 */ /* 0x0022a400080011ff */
[----:B--2---:R-:W-:Y:S05]  /*a7e0*/  @!P0 NANOSLEEP.SYNCS 0x989680 ;  /* 0x009896800000895d */ /* 0x004fea0003900000 */
[----:B------:R-:W2:Y:S02]  /*a7f0*/  @!P0 SYNCS.PHASECHK.TRANS64 P0, [R0+URZ+0x80], R3 ;  /* 0x00008003000085a7 */ /* 0x000ea400080010ff */
[----:B--2---:R-:W-:Y:S05]  /*a800*/  @!P0 BRA `(.L_x_158) ;  /* 0xfffffffc00f08947 */ /* 0x004fea000383ffff */
[----:B------:R-:W-:Y:S05]  /*a810*/  BRA `(.L_x_34) ;  /* 0xffffff7800587947 */ /* 0x000fea000383ffff */
.L_x_40:
[----:B-1----:R1:W2:Y:S02]  /*a820*/  SYNCS.PHASECHK.TRANS64.TRYWAIT P0, [R3+URZ+0x150], R0 ;  /* 0x00015000030075a7 */ /* 0x0022a400080011ff */
[----:B--2---:R-:W-:Y:S05]  /*a830*/  @!P0 NANOSLEEP.SYNCS 0x989680 ;  /* 0x009896800000895d */ /* 0x004fea0003900000 */
[----:B------:R-:W2:Y:S02]  /*a840*/  @!P0 SYNCS.PHASECHK.TRANS64 P0, [R3+URZ+0x150], R0 ;  /* 0x00015000030085a7 */ /* 0x000ea400080010ff */
[----:B--2---:R-:W-:Y:S05]  /*a850*/  @!P0 BRA `(.L_x_40) ;  /* 0xfffffffc00f08947 */ /* 0x004fea000383ffff */
[----:B------:R-:W-:Y:S05]  /*a860*/  BRA `(.L_x_159) ;  /* 0xffffff7c00007947 */ /* 0x000fea000383ffff */
.L_x_44:
[----:B------:R-:W-:-:S07]  /*a870*/  MOV R0, UR4 ;  /* 0x0000000400007c02 */ /* 0x000fce0008000f00 */
.L_x_160:
[----:B-1----:R1:W2:Y:S02]  /*a880*/  SYNCS.PHASECHK.TRANS64.TRYWAIT P0, [R0+URZ], R2 ;  /* 0x00000002000075a7 */ /* 0x0022a400080011ff */
[----:B--2---:R-:W-:Y:S05]  /*a890*/  @!P0 NANOSLEEP.SYNCS 0x989680 ;  /* 0x009896800000895d */ /* 0x004fea0003900000 */
[----:B------:R-:W2:Y:S02]  /*a8a0*/  @!P0 SYNCS.PHASECHK.TRANS64 P0, [R0+URZ], R2 ;  /* 0x00000002000085a7 */ /* 0x000ea400080010ff */
[----:B--2---:R-:W-:Y:S05]  /*a8b0*/  @!P0 BRA `(.L_x_160) ;  /* 0xfffffffc00f08947 */ /* 0x004fea000383ffff */
[----:B------:R-:W-:Y:S05]  /*a8c0*/  BRA `(.L_x_161) ;  /* 0xffffff8000a87947 */ /* 0x000fea000383ffff */
.L_x_45:
[----:B------:R-:W-:-:S07]  /*a8d0*/  MOV R0, UR5 ;  /* 0x0000000500007c02 */ /* 0x000fce0008000f00 */
.L_x_162:
[----:B-1----:R1:W2:Y:S02]  /*a8e0*/  SYNCS.PHASECHK.TRANS64.TRYWAIT P0, [R0+URZ], R3 ;  /* 0x00000003000075a7 */ /* 0x0022a400080011ff */
[----:B--2---:R-:W-:Y:S05]  /*a8f0*/  @!P0 NANOSLEEP.SYNCS 0x989680 ;  /* 0x009896800000895d */ /* 0x004fea0003900000 */
[----:B------:R-:W2:Y:S02]  /*a900*/  @!P0 SYNCS.PHASECHK.TRANS64 P0, [R0+URZ], R3 ;  /* 0x00000003000085a7 */ /* 0x000ea400080010ff */
[----:B--2---:R-:W-:Y:S05]  /*a910*/  @!P0 BRA `(.L_x_162) ;  /* 0xfffffffc00f08947 */ /* 0x004fea000383ffff */
[----:B------:R-:W-:Y:S05]  /*a920*/  BRA `(.L_x_163) ;  /* 0xffffff8000b47947 */ /* 0x000fea000383ffff */
.L_x_46:
[----:B------:R-:W-:-:S07]  /*a930*/  MOV R0, UR5 ;  /* 0x0000000500007c02 */ /* 0x000fce0008000f00 */
.L_x_164:
[----:B-1----:R1:W2:Y:S02]  /*a940*/  SYNCS.PHASECHK.TRANS64.TRYWAIT P0, [R0+URZ], R3 ;  /* 0x00000003000075a7 */ /* 0x0022a400080011ff */
[----:B--2---:R-:W-:Y:S05]  /*a950*/  @!P0 NANOSLEEP.SYNCS 0x989680 ;  /* 0x009896800000895d */ /* 0x004fea0003900000 */
[----:B------:R-:W2:Y:S02]  /*a960*/  @!P0 SYNCS.PHASECHK.TRANS64 P0, [R0+URZ], R3 ;  /* 0x00000003000085a7 */ /* 0x000ea400080010ff */
[----:B--2---:R-:W-:Y:S05]  /*a970*/  @!P0 BRA `(.L_x_164) ;  /* 0xfffffffc00f08947 */ /* 0x004fea000383ffff */
[----:B------:R-:W-:Y:S05]  /*a980*/  BRA `(.L_x_165) ;  /* 0xffffff8000c07947 */ /* 0x000fea000383ffff */
.L_x_47:
[----:B------:R-:W-:-:S07]  /*a990*/  MOV R0, UR5 ;  /* 0x0000000500007c02 */ /* 0x000fce0008000f00 */
.L_x_166:
[----:B-1----:R1:W2:Y:S02]  /*a9a0*/  SYNCS.PHASECHK.TRANS64.TRYWAIT P0, [R0+URZ], R3 ;  /* 0x00000003000075a7 */ /* 0x0022a400080011ff */
[----:B--2---:R-:W-:Y:S05]  /*a9b0*/  @!P0 NANOSLEEP.SYNCS 0x989680 ;  /* 0x009896800000895d */ /* 0x004fea0003900000 */
[----:B------:R-:W2:Y:S02]  /*a9c0*/  @!P0 SYNCS.PHASECHK.TRANS64 P0, [R0+URZ], R3 ;  /* 0x00000003000085a7 */ /* 0x000ea400080010ff */
[----:B--2---:R-:W-:Y:S05]  /*a9d0*/  @!P0 BRA `(.L_x_166) ;  /* 0xfffffffc00f08947 */ /* 0x004fea000383ffff */
[----:B------:R-:W-:Y:S05]  /*a9e0*/  BRA `(.L_x_167) ;  /* 0xffffff8000cc7947 */ /* 0x000fea000383ffff */
.L_x_48:
[----:B------:R-:W-:-:S07]  /*a9f0*/  MOV R0, UR5 ;  /* 0x0000000500007c02 */ /* 0x000fce0008000f00 */
.L_x_168:
[----:B-1----:R1:W2:Y:S02]  /*aa00*/  SYNCS.PHASECHK.TRANS64.TRYWAIT P0, [R0+URZ], R3 ;  /* 0x00000003000075a7 */ /* 0x0022a400080011ff */
[----:B--2---:R-:W-:Y:S05]  /*aa10*/  @!P0 NANOSLEEP.SYNCS 0x989680 ;  /* 0x009896800000895d */ /* 0x004fea0003900000 */
[----:B------:R-:W2:Y:S02]  /*aa20*/  @!P0 SYNCS.PHASECHK.TRANS64 P0, [R0+URZ], R3 ;  /* 0x00000003000085a7 */ /* 0x000ea400080010ff */
[----:B--2---:R-:W-:Y:S05]  /*aa30*/  @!P0 BRA `(.L_x_168) ;  /* 0xfffffffc00f08947 */ /* 0x004fea000383ffff */
[----:B------:R-:W-:Y:S05]  /*aa40*/  BRA `(.L_x_169) ;  /* 0xffffff8000d87947 */ /* 0x000fea000383ffff */
.L_x_49:
[----:B------:R-:W-:-:S07]  /*aa50*/  MOV R0, UR5 ;  /* 0x0000000500007c02 */ /* 0x000fce0008000f00 */
.L_x_170:
[----:B-1----:R1:W2:Y:S02]  /*aa60*/  SYNCS.PHASECHK.TRANS64.TRYWAIT P0, [R0+URZ], R3 ;  /* 0x00000003000075a7 */ /* 0x0022a400080011ff */
[----:B--2---:R-:W-:Y:S05]  /*aa70*/  @!P0 NANOSLEEP.SYNCS 0x989680 ;  /* 0x009896800000895d */ /* 0x004fea0003900000 */
[----:B------:R-:W2:Y:S02]  /*aa80*/  @!P0 SYNCS.PHASECHK.TRANS64 P0, [R0+URZ], R3 ;  /* 0x00000003000085a7 */ /* 0x000ea400080010ff */
[----:B--2---:R-:W-:Y:S05]  /*aa90*/  @!P0 BRA `(.L_x_170) ;  /* 0xfffffffc00f08947 */ /* 0x004fea000383ffff */
[----:B------:R-:W-:Y:S05]  /*aaa0*/  BRA `(.L_x_171) ;  /* 0xffffff8000e47947 */ /* 0x000fea000383ffff */
.L_x_50:
[----:B------:R-:W-:-:S07]  /*aab0*/  MOV R0, UR5 ;  /* 0x0000000500007c02 */ /* 0x000fce0008000f00 */
.L_x_172:
[----:B-1----:R1:W2:Y:S02]  /*aac0*/  SYNCS.PHASECHK.TRANS64.TRYWAIT P0, [R0+URZ], R3 ;  /* 0x00000003000075a7 */ /* 0x0022a400080011ff */
[----:B--2---:R-:W-:Y:S05]  /*aad0*/  @!P0 NANOSLEEP.SYNCS 0x989680 ;  /* 0x009896800000895d */ /* 0x004fea0003900000 */
[----:B------:R-:W2:Y:S02]  /*aae0*/  @!P0 SYNCS.PHASECHK.TRANS64 P0, [R0+URZ], R3 ;  /* 0x00000003000085a7 */ /* 0x000ea400080010ff */
[----:B--2---:R-:W-:Y:S05]  /*aaf0*/  @!P0 BRA `(.L_x_172) ;  /* 0xfffffffc00f08947 */ /* 0x004fea000383ffff */
[----:B------:R-:W-:Y:S05]  /*ab00*/  BRA `(.L_x_173) ;  /* 0xffffff8000f07947 */ /* 0x000fea000383ffff */
.L_x_51:
[----:B------:R-:W-:-:S07]  /*ab10*/  MOV R0, UR5 ;  /* 0x0000000500007c02 */ /* 0x000fce0008000f00 */
.L_x_174:
[----:B-1----:R1:W2:Y:S02]  /*ab20*/  SYNCS.PHASECHK.TRANS64.TRYWAIT P0, [R0+URZ], R3 ;  /* 0x00000003000075a7 */ /* 0x0022a400080011ff */
[----:B--2---:R-:W-:Y:S05]  /*ab30*/  @!P0 NANOSLEEP.SYNCS 0x989680 ;  /* 0x009896800000895d */ /* 0x004fea0003900000 */
[----:B------:R-:W2:Y:S02]  /*ab40*/  @!P0 SYNCS.PHASECHK.TRANS64 P0, [R0+URZ], R3 ;  /* 0x00000003000085a7 */ /* 0x000ea400080010ff */
[----:B--2---:R-:W-:Y:S05]  /*ab50*/  @!P0 BRA `(.L_x_174) ;  /* 0xfffffffc00f08947 */ /* 0x004fea000383ffff */
[----:B------:R-:W-:Y:S05]  /*ab60*/  BRA `(.L_x_175) ;  /* 0xffffff8000fc7947 */ /* 0x000fea000383ffff */
.L_x_52:
[----:B------:R-:W-:-:S07]  /*ab70*/  MOV R0, UR5 ;  /* 0x0000000500007c02 */ /* 0x000fce0008000f00 */
.L_x_176:
[----:B-1----:R1:W2:Y:S02]  /*ab80*/  SYNCS.PHASECHK.TRANS64.TRYWAIT P0, [R0+URZ], R3 ;  /* 0x00000003000075a7 */ /* 0x0022a400080011ff */
[----:B--2---:R-:W-:Y:S05]  /*ab90*/  @!P0 NANOSLEEP.SYNCS 0x989680 ;  /* 0x009896800000895d */ /* 0x004fea0003900000 */
[----:B------:R-:W2:Y:S02]  /*aba0*/  @!P0 SYNCS.PHASECHK.TRANS64 P0, [R0+URZ], R3 ;  /* 0x00000003000085a7 */ /* 0x000ea400080010ff */
[----:B--2---:R-:W-:Y:S05]  /*abb0*/  @!P0 BRA `(.L_x_176) ;  /* 0xfffffffc00f08947 */ /* 0x004fea000383ffff */
[----:B------:R-:W-:Y:S05]  /*abc0*/  BRA `(.L_x_177) ;  /* 0xffffff8400087947 */ /* 0x000fea000383ffff */
.L_x_53:
[----:B------:R-:W-:-:S07]  /*abd0*/  MOV R0, UR5 ;  /* 0x0000000500007c02 */ /* 0x000fce0008000f00 */
.L_x_178:
[----:B-1----:R1:W2:Y:S02]  /*abe0*/  SYNCS.PHASECHK.TRANS64.TRYWAIT P0, [R0+URZ], R3 ;  /* 0x00000003000075a7 */ /* 0x0022a400080011ff */
[----:B--2---:R-:W-:Y:S05]  /*abf0*/  @!P0 NANOSLEEP.SYNCS 0x989680 ;  /* 0x009896800000895d */ /* 0x004fea0003900000 */
[----:B------:R-:W2:Y:S02]  /*ac00*/  @!P0 SYNCS.PHASECHK.TRANS64 P0, [R0+URZ], R3 ;  /* 0x00000003000085a7 */ /* 0x000ea400080010ff */
[----:B--2---:R-:W-:Y:S05]  /*ac10*/  @!P0 BRA `(.L_x_178) ;  /* 0xfffffffc00f08947 */ /* 0x004fea000383ffff */
[----:B------:R-:W-:Y:S05]  /*ac20*/  BRA `(.L_x_179) ;  /* 0xffffff8400147947 */ /* 0x000fea000383ffff */
.L_x_54:
[----:B------:R-:W-:-:S07]  /*ac30*/  MOV R0, UR5 ;  /* 0x0000000500007c02 */ /* 0x000fce0008000f00 */
.L_x_180:
[----:B-1----:R1:W2:Y:S02]  /*ac40*/  SYNCS.PHASECHK.TRANS64.TRYWAIT P0, [R0+URZ], R3 ;  /* 0x00000003000075a7 */ /* 0x0022a400080011ff */
[----:B--2---:R-:W-:Y:S05]  /*ac50*/  @!P0 NANOSLEEP.SYNCS 0x989680 ;  /* 0x009896800000895d */ /* 0x004fea0003900000 */
[----:B------:R-:W2:Y:S02]  /*ac60*/  @!P0 SYNCS.PHASECHK.TRANS64 P0, [R0+URZ], R3 ;  /* 0x00000003000085a7 */ /* 0x000ea400080010ff */
[----:B--2---:R-:W-:Y:S05]  /*ac70*/  @!P0 BRA `(.L_x_180) ;  /* 0xfffffffc00f08947 */ /* 0x004fea000383ffff */
[----:B------:R-:W-:Y:S05]  /*ac80*/  BRA `(.L_x_181) ;  /* 0xffffff8400207947 */ /* 0x000fea000383ffff */
.L_x_55:
[----:B------:R-:W-:-:S07]  /*ac90*/  MOV R0, UR5 ;  /* 0x0000000500007c02 */ /* 0x000fce0008000f00 */
.L_x_182:
[----:B-1----:R1:W2:Y:S02]  /*aca0*/  SYNCS.PHASECHK.TRANS64.TRYWAIT P0, [R0+URZ], R3 ;  /* 0x00000003000075a7 */ /* 0x0022a400080011ff */
[----:B--2---:R-:W-:Y:S05]  /*acb0*/  @!P0 NANOSLEEP.SYNCS 0x989680 ;  /* 0x009896800000895d */ /* 0x004fea0003900000 */
[----:B------:R-:W2:Y:S02]  /*acc0*/  @!P0 SYNCS.PHASECHK.TRANS64 P0, [R0+URZ], R3 ;  /* 0x00000003000085a7 */ /* 0x000ea400080010ff */
[----:B--2---:R-:W-:Y:S05]  /*acd0*/  @!P0 BRA `(.L_x_182) ;  /* 0xfffffffc00f08947 */ /* 0x004fea000383ffff */
[----:B------:R-:W-:Y:S05]  /*ace0*/  BRA `(.L_x_183) ;  /* 0xffffff84002c7947 */ /* 0x000fea000383ffff */
.L_x_56:
[----:B------:R-:W-:-:S07]  /*acf0*/  MOV R0, UR5 ;  /* 0x0000000500007c02 */ /* 0x000fce0008000f00 */
.L_x_184:
[----:B-1----:R1:W2:Y:S02]  /*ad00*/  SYNCS.PHASECHK.TRANS64.TRYWAIT P0, [R0+URZ], R3 ;  /* 0x00000003000075a7 */ /* 0x0022a400080011ff */
[----:B--2---:R-:W-:Y:S05]  /*ad10*/  @!P0 NANOSLEEP.SYNCS 0x989680 ;  /* 0x009896800000895d */ /* 0x004fea0003900000 */
[----:B------:R-:W2:Y:S02]  /*ad20*/  @!P0 SYNCS.PHASECHK.TRANS64 P0, [R0+URZ], R3 ;  /* 0x00000003000085a7 */ /* 0x000ea400080010ff */
[----:B--2---:R-:W-:Y:S05]  /*ad30*/  @!P0 BRA `(.L_x_184) ;  /* 0xfffffffc00f08947 */ /* 0x004fea000383ffff */
[----:B------:R-:W-:Y:S05]  /*ad40*/  BRA `(.L_x_185) ;  /* 0xffffff8400387947 */ /* 0x000fea000383ffff */
.L_x_57:
[----:B------:R-:W-:-:S07]  /*ad50*/  MOV R0, UR5 ;  /* 0x0000000500007c02 */ /* 0x000fce0008000f00 */
.L_x_186:
[----:B-1----:R1:W2:Y:S02]  /*ad60*/  SYNCS.PHASECHK.TRANS64.TRYWAIT P0, [R0+URZ], R3 ;  /* 0x00000003000075a7 */ /* 0x0022a400080011ff */
[----:B--2---:R-:W-:Y:S05]  /*ad70*/  @!P0 NANOSLEEP.SYNCS 0x989680 ;  /* 0x009896800000895d */ /* 0x004fea0003900000 */
[----:B------:R-:W2:Y:S02]  /*ad80*/  @!P0 SYNCS.PHASECHK.TRANS64 P0, [R0+URZ], R3 ;  /* 0x00000003000085a7 */ /* 0x000ea400080010ff */
[----:B--2---:R-:W-:Y:S05]  /*ad90*/  @!P0 BRA `(.L_x_186) ;  /* 0xfffffffc00f08947 */ /* 0x004fea000383ffff */
[----:B------:R-:W-:Y:S05]  /*ada0*/  BRA `(.L_x_187) ;  /* 0xffffff8400447947 */ /* 0x000fea000383ffff */
.L_x_58:
[----:B------:R-:W-:-:S07]  /*adb0*/  MOV R0, UR5 ;  /* 0x0000000500007c02 */ /* 0x000fce0008000f00 */
.L_x_188:
[----:B-1----:R1:W2:Y:S02]  /*adc0*/  SYNCS.PHASECHK.TRANS64.TRYWAIT P0, [R0+URZ], R3 ;  /* 0x00000003000075a7 */ /* 0x0022a400080011ff */
[----:B--2---:R-:W-:Y:S05]  /*add0*/  @!P0 NANOSLEEP.SYNCS 0x989680 ;  /* 0x009896800000895d */ /* 0x004fea0003900000 */
[----:B------:R-:W2:Y:S02]  /*ade0*/  @!P0 SYNCS.PHASECHK.TRANS64 P0, [R0+URZ], R3 ;  /* 0x00000003000085a7 */ /* 0x000ea400080010ff */
[----:B--2---:R-:W-:Y:S05]  /*adf0*/  @!P0 BRA `(.L_x_188) ;  /* 0xfffffffc00f08947 */ /* 0x004fea000383ffff */
[----:B------:R-:W-:Y:S05]  /*ae00*/  BRA `(.L_x_189) ;  /* 0xffffff8400507947 */ /* 0x000fea000383ffff */
.L_x_61:
[----:B--2---:R2:W3:Y:S02]  /*ae10*/  SYNCS.PHASECHK.TRANS64.TRYWAIT P0, [R2+URZ+0x1b0], R4 ;  /* 0x0001b004020075a7 */ /* 0x0044e400080011ff */
[----:B---3--:R-:W-:Y:S05]  /*ae20*/  @!P0 NANOSLEEP.SYNCS 0x989680 ;  /* 0x009896800000895d */ /* 0x008fea0003900000 */
[----:B------:R-:W3:Y:S02]  /*ae30*/  @!P0 SYNCS.PHASECHK.TRANS64 P0, [R2+URZ+0x1b0], R4 ;  /* 0x0001b004020085a7 */ /* 0x000ee400080010ff */
[----:B---3--:R-:W-:Y:S05]  /*ae40*/  @!P0 BRA `(.L_x_61) ;  /* 0xfffffffc00f08947 */ /* 0x008fea000383ffff */
[----:B------:R-:W-:Y:S05]  /*ae50*/  BRA `(.L_x_190) ;  /* 0xffffff8400ac7947 */ /* 0x000fea000383ffff */
.L_x_62:
[----:B------:R-:W-:-:S07]  /*ae60*/  MOV R2, UR4 ;  /* 0x0000000400027c02 */ /* 0x000fce0008000f00 */
.L_x_191:
[----:B--2---:R2:W3:Y:S02]  /*ae70*/  SYNCS.PHASECHK.TRANS64.TRYWAIT P0, [R2+URZ+0x160], R5 ;  /* 0x00016005020075a7 */ /* 0x0044e400080011ff */
[----:B---3--:R-:W-:Y:S05]  /*ae80*/  @!P0 NANOSLEEP.SYNCS 0x989680 ;  /* 0x009896800000895d */ /* 0x008fea0003900000 */
[----:B------:R-:W3:Y:S02]  /*ae90*/  @!P0 SYNCS.PHASECHK.TRANS64 P0, [R2+URZ+0x160], R5 ;  /* 0x00016005020085a7 */ /* 0x000ee400080010ff */
[----:B---3--:R-:W-:Y:S05]  /*aea0*/  @!P0 BRA `(.L_x_191) ;  /* 0xfffffffc00f08947 */ /* 0x008fea000383ffff */
[----:B------:R-:W-:Y:S05]  /*aeb0*/  BRA `(.L_x_192) ;  /* 0xffffff8400bc7947 */ /* 0x000fea000383ffff */
.L_x_63:
[----:B--2---:R2:W3:Y:S02]  /*aec0*/  SYNCS.PHASECHK.TRANS64.TRYWAIT P1, [R2+URZ+0x150], R4 ;  /* 0x00015004020075a7 */ /* 0x0044e400080211ff */
[----:B---3--:R-:W-:Y:S05]  /*aed0*/  @!P1 NANOSLEEP.SYNCS 0x989680 ;  /* 0x009896800000995d */ /* 0x008fea0003900000 */
[----:B------:R-:W3:Y:S02]  /*aee0*/  @!P1 SYNCS.PHASECHK.TRANS64 P1, [R2+URZ+0x150], R4 ;  /* 0x00015004020095a7 */ /* 0x000ee400080210ff */
[----:B---3--:R-:W-:Y:S05]  /*aef0*/  @!P1 BRA `(.L_x_63) ;  /* 0xfffffffc00f09947 */ /* 0x008fea000383ffff */
[----:B------:R-:W-:Y:S05]  /*af00*/  BRA `(.L_x_193) ;  /* 0xffffff8400ec7947 */ /* 0x000fea000383ffff */
.L_x_66:
[----:B------:R-:W-:-:S07]  /*af10*/  MOV R0, UR4 ;  /* 0x0000000400007c02 */ /* 0x000fce0008000f00 */
.L_x_194:
[----:B--2---:R2:W3:Y:S02]  /*af20*/  SYNCS.PHASECHK.TRANS64.TRYWAIT P0, [R0+URZ+0x160], R2 ;  /* 0x00016002000075a7 */ /* 0x0044e400080011ff */
[----:B---3--:R-:W-:Y:S05]  /*af30*/  @!P0 NANOSLEEP.SYNCS 0x989680 ;  /* 0x009896800000895d */ /* 0x008fea0003900000 */
[----:B------:R-:W3:Y:S02]  /*af40*/  @!P0 SYNCS.PHASECHK.TRANS64 P0, [R0+URZ+0x160], R2 ;  /* 0x00016002000085a7 */ /* 0x000ee400080010ff */
[----:B---3--:R-:W-:Y:S05]  /*af50*/  @!P0 BRA `(.L_x_194) ;  /* 0xfffffffc00f08947 */ /* 0x008fea000383ffff */
[----:B------:R-:W-:Y:S05]  /*af60*/  BRA `(.L_x_65) ;  /* 0xffffff8800407947 */ /* 0x000fea000383ffff */
.L_x_75:
[----:B--2---:R-:W-:-:S04]  /*af70*/  MOV R5, UR5 ;  /* 0x0000000500057c02 */ /* 0x004fc80008000f00 */
[----:B------:R2:W3:Y:S03]  /*af80*/  SYNCS.PHASECHK.TRANS64.TRYWAIT P0, [R5+URZ+0x8], R6 ;  /* 0x00000806050075a7 */ /* 0x0004e600080011ff */
[----:B---3--:R-:W-:Y:S05]  /*af90*/  @!P0 NANOSLEEP.SYNCS 0x989680 ;  /* 0x009896800000895d */ /* 0x008fea0003900000 */
[----:B------:R-:W3:Y:S02]  /*afa0*/  @!P0 SYNCS.PHASECHK.TRANS64 P0, [R5+URZ+0x8], R6 ;  /* 0x00000806050085a7 */ /* 0x000ee400080010ff */
[----:B---3--:R-:W-:Y:S05]  /*afb0*/  @!P0 BRA `(.L_x_75) ;  /* 0xfffffffc00ec8947 */ /* 0x008fea000383ffff */
[----:B------:R-:W-:Y:S05]  /*afc0*/  BRA `(.L_x_74) ;  /* 0xffffff8800f47947 */ /* 0x000fea000383ffff */
.L_x_77:
[----:B------:R-:W-:Y:S01]  /*afd0*/  BSSY B0, `(.L_x_195) ;  /* 0x0000006000007945 */ /* 0x000fe20003800000 */
[----:B------:R-:W-:-:S07]  /*afe0*/  MOV R15, 0xffffffff ;  /* 0xffffffff000f7802 */ /* 0x000fce0000000f00 */
[----:B-12--5:R-:W-:Y:S05]  /*aff0*/  WARPSYNC.COLLECTIVE R15, `(.L_x_196) ;  /* 0x000000000f0c7348 */ /* 0x026fea0003c00000 */
[----:B------:R-:W-:Y:S02]  /*b000*/  ELECT P6, UR79, PT ;  /* 0x00000000004f782f */ /* 0x000fe400038c0000 */
[----:B------:R-:W-:Y:S01]  /*b010*/  MOV R14, UR79 ;  /* 0x0000004f000e7c02 */ /* 0x000fe20008000f00 */
[----:B-12--5:R-:W-:Y:S10]  /*b020*/  ENDCOLLECTIVE ;  /* 0x000000000000791b */ /* 0x026ff40003800000 */
.L_x_196:
[----:B------:R-:W-:Y:S05]  /*b030*/  BSYNC B0 ;  /* 0x0000000000007941 */ /* 0x000fea0003800000 */
.L_x_195:
[----:B------:R-:W-:Y:S05]  /*b040*/  BRA `(.L_x_197) ;  /* 0xffffff8c00247947 */ /* 0x000fea000383ffff */
.L_x_79:
[----:B--2---:R-:W-:-:S04]  /*b050*/  MOV R0, UR5 ;  /* 0x0000000500007c02 */ /* 0x004fc80008000f00 */
[----:B------:R2:W3:Y:S03]  /*b060*/  SYNCS.PHASECHK.TRANS64.TRYWAIT P0, [R0+URZ+0x8], R4 ;  /* 0x00000804000075a7 */ /* 0x0004e600080011ff */
[----:B---3--:R-:W-:Y:S05]  /*b070*/  @!P0 NANOSLEEP.SYNCS 0x989680 ;  /* 0x009896800000895d */ /* 0x008fea0003900000 */
[----:B------:R-:W3:Y:S02]  /*b080*/  @!P0 SYNCS.PHASECHK.TRANS64 P0, [R0+URZ+0x8], R4 ;  /* 0x00000804000085a7 */ /* 0x000ee400080010ff */
[----:B---3--:R-:W-:Y:S05]  /*b090*/  @!P0 BRA `(.L_x_79) ;  /* 0xfffffffc00ec8947 */ /* 0x008fea000383ffff */
[----:B------:R-:W-:Y:S05]  /*b0a0*/  BRA `(.L_x_78) ;  /* 0xffffff8c00287947 */ /* 0x000fea000383ffff */
.L_x_80:
[----:B-1----:R1:W2:Y:S02]  /*b0b0*/  SYNCS.PHASECHK.TRANS64.TRYWAIT P0, [R0+URZ+0x150], R4 ;  /* 0x00015004000075a7 */ /* 0x0022a400080011ff */
[----:B--2---:R-:W-:Y:S05]  /*b0c0*/  @!P0 NANOSLEEP.SYNCS 0x989680 ;  /* 0x009896800000895d */ /* 0x004fea0003900000 */
[----:B------:R-:W2:Y:S02]  /*b0d0*/  @!P0 SYNCS.PHASECHK.TRANS64 P0, [R0+URZ+0x150], R4 ;  /* 0x00015004000085a7 */ /* 0x000ea400080010ff */
[----:B--2---:R-:W-:Y:S05]  /*b0e0*/  @!P0 BRA `(.L_x_80) ;  /* 0xfffffffc00f08947 */ /* 0x004fea000383ffff */
[----:B------:R-:W-:Y:S05]  /*b0f0*/  BRA `(.L_x_198) ;  /* 0xffffff9000047947 */ /* 0x000fea000383ffff */
.L_x_82:
[----:B------:R-:W-:-:S07]  /*b100*/  MOV R0, UR23 ;  /* 0x0000001700007c02 */ /* 0x000fce0008000f00 */
.L_x_199:
[----:B-1----:R1:W2:Y:S02]  /*b110*/  SYNCS.PHASECHK.TRANS64.TRYWAIT P0, [R0+URZ+0x190], R4 ;  /* 0x00019004000075a7 */ /* 0x0022a400080011ff */
[----:B--2---:R-:W-:Y:S05]  /*b120*/  @!P0 NANOSLEEP.SYNCS 0x989680 ;  /* 0x009896800000895d */ /* 0x004fea0003900000 */
[----:B------:R-:W2:Y:S02]  /*b130*/  @!P0 SYNCS.PHASECHK.TRANS64 P0, [R0+URZ+0x190], R4 ;  /* 0x00019004000085a7 */ /* 0x000ea400080010ff */
[----:B--2---:R-:W-:Y:S05]  /*b140*/  @!P0 BRA `(.L_x_199) ;  /* 0xfffffffc00f08947 */ /* 0x004fea000383ffff */
[----:B------:R-:W-:Y:S05]  /*b150*/  BRA `(.L_x_200) ;  /* 0xffffff9000507947 */ /* 0x000fea000383ffff */
.L_x_85:
[----:B------:R-:W-:Y:S07]  /*b160*/  MOV R0, UR5 ;  /* 0x0000000500007c02 */ /* 0x000fee0008000f00 */
.L_x_201:
[----:B-1----:R1:W2:Y:S02]  /*b170*/  SYNCS.PHASECHK.TRANS64.TRYWAIT P0, [R0+URZ], R4 ;  /* 0x00000004000075a7 */ /* 0x0022a400080011ff */
[----:B--2---:R-:W-:Y:S05]  /*b180*/  @!P0 NANOSLEEP.SYNCS 0x989680 ;  /* 0x009896800000895d */ /* 0x004fea0003900000 */
[----:B------:R-:W2:Y:S02]  /*b190*/  @!P0 SYNCS.PHASECHK.TRANS64 P0, [R0+URZ], R4 ;  /* 0x00000004000085a7 */ /* 0x000ea400080010ff */
[----:B--2---:R-:W-:Y:S05]  /*b1a0*/  @!P0 BRA `(.L_x_201) ;  /* 0xfffffffc00f08947 */ /* 0x004fea000383ffff */
[----:B------:R-:W-:Y:S05]  /*b1b0*/  BRA `(.L_x_84) ;  /* 0xffffff9000647947 */ /* 0x000fea000383ffff */
.L_x_89:
[----:B-1----:R-:W-:-:S07]  /*b1c0*/  MOV R0, UR4 ;  /* 0x0000000400007c02 */ /* 0x002fce0008000f00 */
.L_x_202:
[----:B-1----:R1:W2:Y:S02]  /*b1d0*/  SYNCS.PHASECHK.TRANS64.TRYWAIT P0, [R0+URZ], R2 ;  /* 0x00000002000075a7 */ /* 0x0022a400080011ff */
[----:B--2---:R-:W-:Y:S05]  /*b1e0*/  @!P0 NANOSLEEP.SYNCS 0x989680 ;  /* 0x009896800000895d */ /* 0x004fea0003900000 */
[----:B------:R-:W2:Y:S02]  /*b1f0*/  @!P0 SYNCS.PHASECHK.TRANS64 P0, [R0+URZ], R2 ;  /* 0x00000002000085a7 */ /* 0x000ea400080010ff */
[----:B--2---:R-:W-:Y:S05]  /*b200*/  @!P0 BRA `(.L_x_202) ;  /* 0xfffffffc00f08947 */ /* 0x004fea000383ffff */
[----:B------:R-:W-:Y:S05]  /*b210*/  BRA `(.L_x_203) ;  /* 0xffffff9400307947 */ /* 0x000fea000383ffff */
.L_x_90:
[----:B------:R-:W-:-:S07]  /*b220*/  MOV R0, UR5 ;  /* 0x0000000500007c02 */ /* 0x000fce0008000f00 */
.L_x_204:
[----:B-1----:R1:W2:Y:S02]  /*b230*/  SYNCS.PHASECHK.TRANS64.TRYWAIT P0, [R0+URZ], R3 ;  /* 0x00000003000075a7 */ /* 0x0022a400080011ff */
[----:B--2---:R-:W-:Y:S05]  /*b240*/  @!P0 NANOSLEEP.SYNCS 0x989680 ;  /* 0x009896800000895d */ /* 0x004fea0003900000 */
[----:B------:R-:W2:Y:S02]  /*b250*/  @!P0 SYNCS.PHASECHK.TRANS64 P0, [R0+URZ], R3 ;  /* 0x00000003000085a7 */ /* 0x000ea400080010ff */
[----:B--2---:R-:W-:Y:S05]  /*b260*/  @!P0 BRA `(.L_x_204) ;  /* 0xfffffffc00f08947 */ /* 0x004fea000383ffff */
[----:B------:R-:W-:Y:S05]  /*b270*/  BRA `(.L_x_205) ;  /* 0xffffff94003c7947 */ /* 0x000fea000383ffff */
.L_x_91:
[----:B------:R-:W-:-:S07]  /*b280*/  MOV R0, UR5 ;  /* 0x0000000500007c02 */ /* 0x000fce0008000f00 */
.L_x_206:
[----:B-1----:R1:W2:Y:S02]  /*b290*/  SYNCS.PHASECHK.TRANS64.TRYWAIT P0, [R0+URZ], R3 ;  /* 0x00000003000075a7 */ /* 0x0022a400080011ff */
[----:B--2---:R-:W-:Y:S05]  /*b2a0*/  @!P0 NANOSLEEP.SYNCS 0x989680 ;  /* 0x009896800000895d */ /* 0x004fea0003900000 */
[----:B------:R-:W2:Y:S02]  /*b2b0*/  @!P0 SYNCS.PHASECHK.TRANS64 P0, [R0+URZ], R3 ;  /* 0x00000003000085a7 */ /* 0x000ea400080010ff */
[----:B--2---:R-:W-:Y:S05]  /*b2c0*/  @!P0 BRA `(.L_x_206) ;  /* 0xfffffffc00f08947 */ /* 0x004fea000383ffff */
[----:B------:R-:W-:Y:S05]  /*b2d0*/  BRA `(.L_x_207) ;  /* 0xffffff9400487947 */ /* 0x000fea000383ffff */
.L_x_94:
[----:B------:R-:W-:-:S07]  /*b2e0*/  MOV R0, UR17 ;  /* 0x0000001100007c02 */ /* 0x000fce0008000f00 */
.L_x_208:
[----:B-1----:R1:W2:Y:S02]  /*b2f0*/  SYNCS.PHASECHK.TRANS64.TRYWAIT P1, [R0+URZ+0x1d0], R2 ;  /* 0x0001d002000075a7 */ /* 0x0022a400080211ff */
[----:B--2---:R-:W-:Y:S05]  /*b300*/  @!P1 NANOSLEEP.SYNCS 0x989680 ;  /* 0x009896800000995d */ /* 0x004fea0003900000 */
[----:B------:R-:W2:Y:S02]  /*b310*/  @!P1 SYNCS.PHASECHK.TRANS64 P1, [R0+URZ+0x1d0], R2 ;  /* 0x0001d002000095a7 */ /* 0x000ea400080210ff */
[----:B--2---:R-:W-:Y:S05]  /*b320*/  @!P1 BRA `(.L_x_208) ;  /* 0xfffffffc00f09947 */ /* 0x004fea000383ffff */
[----:B------:R-:W-:Y:S05]  /*b330*/  BRA `(.L_x_209) ;  /* 0xffffff9400947947 */ /* 0x000fea000383ffff */
.L_x_99:
[----:B---3--:R3:W4:Y:S02]  /*b340*/  SYNCS.PHASECHK.TRANS64.TRYWAIT P0, [R12+URZ+0x150], R0 ;  /* 0x000150000c0075a7 */ /* 0x00872400080011ff */
[----:B----4-:R-:W-:Y:S05]  /*b350*/  @!P0 NANOSLEEP.SYNCS 0x989680 ;  /* 0x009896800000895d */ /* 0x010fea0003900000 */
[----:B------:R-:W4:Y:S02]  /*b360*/  @!P0 SYNCS.PHASECHK.TRANS64 P0, [R12+URZ+0x150], R0 ;  /* 0x000150000c0085a7 */ /* 0x000f2400080010ff */
[----:B----4-:R-:W-:Y:S05]  /*b370*/  @!P0 BRA `(.L_x_99) ;  /* 0xfffffffc00f08947 */ /* 0x010fea000383ffff */
[----:B------:R-:W-:Y:S05]  /*b380*/  BRA `(.L_x_210) ;  /* 0xffffff9800bc7947 */ /* 0x000fea000383ffff */
.L_x_102:
[----:B-1----:R-:W-:Y:S07]  /*b390*/  MOV R0, UR21 ;  /* 0x0000001500007c02 */ /* 0x002fee0008000f00 */
.L_x_211:
[----:B-1----:R1:W3:Y:S02]  /*b3a0*/  SYNCS.PHASECHK.TRANS64.TRYWAIT P2, [R0+URZ+0x148], R6 ;  /* 0x00014806000075a7 */ /* 0x0022e400080411ff */
[----:B---3--:R-:W-:Y:S05]  /*b3b0*/  @!P2 NANOSLEEP.SYNCS 0x989680 ;  /* 0x009896800000a95d */ /* 0x008fea0003900000 */
[----:B------:R-:W3:Y:S02]  /*b3c0*/  @!P2 SYNCS.PHASECHK.TRANS64 P2, [R0+URZ+0x148], R6 ;  /* 0x000148060000a5a7 */ /* 0x000ee400080410ff */
[----:B---3--:R-:W-:Y:S05]  /*b3d0*/  @!P2 BRA `(.L_x_211) ;  /* 0xfffffffc00f0a947 */ /* 0x008fea000383ffff */
[----:B------:R-:W-:Y:S05]  /*b3e0*/  BRA `(.L_x_101) ;  /* 0xffffffa000247947 */ /* 0x000fea000383ffff */
.L_x_105:
[----:B------:R-:W-:Y:S07]  /*b3f0*/  MOV R0, UR21 ;  /* 0x0000001500007c02 */ /* 0x000fee0008000f00 */
.L_x_212:
[----:B-1----:R1:W3:Y:S02]  /*b400*/  SYNCS.PHASECHK.TRANS64.TRYWAIT P0, [R0+URZ+0x120], R9 ;  /* 0x00012009000075a7 */ /* 0x0022e400080011ff */
[----:B---3--:R-:W-:Y:S05]  /*b410*/  @!P0 NANOSLEEP.SYNCS 0x989680 ;  /* 0x009896800000895d */ /* 0x008fea0003900000 */
[----:B------:R-:W3:Y:S02]  /*b420*/  @!P0 SYNCS.PHASECHK.TRANS64 P0, [R0+URZ+0x120], R9 ;  /* 0x00012009000085a7 */ /* 0x000ee400080010ff */
[----:B---3--:R-:W-:Y:S05]  /*b430*/  @!P0 BRA `(.L_x_212) ;  /* 0xfffffffc00f08947 */ /* 0x008fea000383ffff */
[----:B------:R-:W-:Y:S05]  /*b440*/  BRA `(.L_x_213) ;  /* 0xffffffa000807947 */ /* 0x000fea000383ffff */
.L_x_106:
[----:B------:R-:W-:Y:S07]  /*b450*/  MOV R0, UR21 ;  /* 0x0000001500007c02 */ /* 0x000fee0008000f00 */
.L_x_214:
[----:B-1----:R1:W3:Y:S02]  /*b460*/  SYNCS.PHASECHK.TRANS64.TRYWAIT P0, [R0+URZ+0x128], R9 ;  /* 0x00012809000075a7 */ /* 0x0022e400080011ff */
[----:B---3--:R-:W-:Y:S05]  /*b470*/  @!P0 NANOSLEEP.SYNCS 0x989680 ;  /* 0x009896800000895d */ /* 0x008fea0003900000 */
[----:B------:R-:W3:Y:S02]  /*b480*/  @!P0 SYNCS.PHASECHK.TRANS64 P0, [R0+URZ+0x128], R9 ;  /* 0x00012809000085a7 */ /* 0x000ee400080010ff */
[----:B---3--:R-:W-:Y:S05]  /*b490*/  @!P0 BRA `(.L_x_214) ;  /* 0xfffffffc00f08947 */ /* 0x008fea000383ffff */
[----:B------:R-:W-:Y:S05]  /*b4a0*/  BRA `(.L_x_215) ;  /* 0xffffffa000dc7947 */ /* 0x000fea000383ffff */
.L_x_107:
[----:B------:R-:W-:Y:S07]  /*b4b0*/  MOV R0, UR21 ;  /* 0x0000001500007c02 */ /* 0x000fee0008000f00 */
.L_x_216:
[----:B-1----:R1:W3:Y:S02]  /*b4c0*/  SYNCS.PHASECHK.TRANS64.TRYWAIT P0, [R0+URZ+0x130], R9 ;  /* 0x00013009000075a7 */ /* 0x0022e400080011ff */
[----:B---3--:R-:W-:Y:S05]  /*b4d0*/  @!P0 NANOSLEEP.SYNCS 0x989680 ;  /* 0x009896800000895d */ /* 0x008fea0003900000 */
[----:B------:R-:W3:Y:S02]  /*b4e0*/  @!P0 SYNCS.PHASECHK.TRANS64 P0, [R0+URZ+0x130], R9 ;  /* 0x00013009000085a7 */ /* 0x000ee400080010ff */
[----:B---3--:R-:W-:Y:S05]  /*b4f0*/  @!P0 BRA `(.L_x_216) ;  /* 0xfffffffc00f08947 */ /* 0x008fea000383ffff */
[----:B------:R-:W-:Y:S05]  /*b500*/  BRA `(.L_x_217) ;  /* 0xffffffa400387947 */ /* 0x000fea000383ffff */
.L_x_108:
[----:B------:R-:W-:Y:S07]  /*b510*/  MOV R0, UR21 ;  /* 0x0000001500007c02 */ /* 0x000fee0008000f00 */
.L_x_218:
[----:B-1----:R1:W3:Y:S02]  /*b520*/  SYNCS.PHASECHK.TRANS64.TRYWAIT P0, [R0+URZ+0x138], R9 ;  /* 0x00013809000075a7 */ /* 0x0022e400080011ff */
[----:B---3--:R-:W-:Y:S05]  /*b530*/  @!P0 NANOSLEEP.SYNCS 0x989680 ;  /* 0x009896800000895d */ /* 0x008fea0003900000 */
[----:B------:R-:W3:Y:S02]  /*b540*/  @!P0 SYNCS.PHASECHK.TRANS64 P0, [R0+URZ+0x138], R9 ;  /* 0x00013809000085a7 */ /* 0x000ee400080010ff */
[----:B---3--:R-:W-:Y:S05]  /*b550*/  @!P0 BRA `(.L_x_218) ;  /* 0xfffffffc00f08947 */ /* 0x008fea000383ffff */
[----:B------:R-:W-:Y:S05]  /*b560*/  BRA `(.L_x_219) ;  /* 0xffffffa400947947 */ /* 0x000fea000383ffff */
.L_x_110:
[----:B------:R-:W-:-:S07]  /*b570*/  MOV R0, UR21 ;  /* 0x0000001500007c02 */ /* 0x000fce0008000f00 */
.L_x_220:
[----:B-1----:R1:W4:Y:S02]  /*b580*/  SYNCS.PHASECHK.TRANS64.TRYWAIT P0, [R0+URZ+0x120], R2 ;  /* 0x00012002000075a7 */ /* 0x00232400080011ff */
[----:B----4-:R-:W-:Y:S05]  /*b590*/  @!P0 NANOSLEEP.SYNCS 0x989680 ;  /* 0x009896800000895d */ /* 0x010fea0003900000 */
[----:B------:R-:W4:Y:S02]  /*b5a0*/  @!P0 SYNCS.PHASECHK.TRANS64 P0, [R0+URZ+0x120], R2 ;  /* 0x00012002000085a7 */ /* 0x000f2400080010ff */
[----:B----4-:R-:W-:Y:S05]  /*b5b0*/  @!P0 BRA `(.L_x_220) ;  /* 0xfffffffc00f08947 */ /* 0x010fea000383ffff */
[----:B------:R-:W-:Y:S05]  /*b5c0*/  BRA `(.L_x_221) ;  /* 0xffffffa800207947 */ /* 0x000fea000383ffff */
.L_x_111:
[----:B-1----:R-:W-:-:S07]  /*b5d0*/  MOV R0, UR21 ;  /* 0x0000001500007c02 */ /* 0x002fce0008000f00 */
.L_x_222:
[----:B-1----:R1:W4:Y:S02]  /*b5e0*/  SYNCS.PHASECHK.TRANS64.TRYWAIT P0, [R0+URZ+0x128], R2 ;  /* 0x00012802000075a7 */ /* 0x00232400080011ff */
[----:B----4-:R-:W-:Y:S05]  /*b5f0*/  @!P0 NANOSLEEP.SYNCS 0x989680 ;  /* 0x009896800000895d */ /* 0x010fea0003900000 */
[----:B------:R-:W4:Y:S02]  /*b600*/  @!P0 SYNCS.PHASECHK.TRANS64 P0, [R0+URZ+0x128], R2 ;  /* 0x00012802000085a7 */ /* 0x000f2400080010ff */
[----:B----4-:R-:W-:Y:S05]  /*b610*/  @!P0 BRA `(.L_x_222) ;  /* 0xfffffffc00f08947 */ /* 0x010fea000383ffff */
[----:B------:R-:W-:Y:S05]  /*b620*/  BRA `(.L_x_223) ;  /* 0xffffffa800107947 */ /* 0x000fea000383ffff */
.L_x_112:
[----:B-1----:R-:W-:-:S07]  /*b630*/  MOV R0, UR21 ;  /* 0x0000001500007c02 */ /* 0x002fce0008000f00 */
.L_x_224:
[----:B-1----:R1:W4:Y:S02]  /*b640*/  SYNCS.PHASECHK.TRANS64.TRYWAIT P0, [R0+URZ+0x130], R2 ;  /* 0x00013002000075a7 */ /* 0x00232400080011ff */
[----:B----4-:R-:W-:Y:S05]  /*b650*/  @!P0 NANOSLEEP.SYNCS 0x989680 ;  /* 0x009896800000895d */ /* 0x010fea0003900000 */
[----:B------:R-:W4:Y:S02]  /*b660*/  @!P0 SYNCS.PHASECHK.TRANS64 P0, [R0+URZ+0x130], R2 ;  /* 0x00013002000085a7 */ /* 0x000f2400080010ff */
[----:B----4-:R-:W-:Y:S05]  /*b670*/  @!P0 BRA `(.L_x_224) ;  /* 0xfffffffc00f08947 */ /* 0x010fea000383ffff */
[----:B------:R-:W-:Y:S05]  /*b680*/  BRA `(.L_x_225) ;  /* 0xffffffa800007947 */ /* 0x000fea000383ffff */
.L_x_114:
[----:B--2---:R2:W3:Y:S02]  /*b690*/  SYNCS.PHASECHK.TRANS64.TRYWAIT P0, [R3+URZ+0x150], R0 ;  /* 0x00015000030075a7 */ /* 0x0044e400080011ff */
[----:B---3--:R-:W-:Y:S05]  /*b6a0*/  @!P0 NANOSLEEP.SYNCS 0x989680 ;  /* 0x009896800000895d */ /* 0x008fea0003900000 */
[----:B------:R-:W3:Y:S02]  /*b6b0*/  @!P0 SYNCS.PHASECHK.TRANS64 P0, [R3+URZ+0x150], R0 ;  /* 0x00015000030085a7 */ /* 0x000ee400080010ff */
[----:B---3--:R-:W-:Y:S05]  /*b6c0*/  @!P0 BRA `(.L_x_114) ;  /* 0xfffffffc00f08947 */ /* 0x008fea000383ffff */
[----:B------:R-:W-:Y:S05]  /*b6d0*/  BRA `(.L_x_226) ;  /* 0xffffffa800c47947 */ /* 0x000fea000383ffff */
.L_x_125:
[----:B-1----:R1:W2:Y:S02]  /*b6e0*/  SYNCS.PHASECHK.TRANS64.TRYWAIT P1, [R3+URZ+0x100], R0 ;  /* 0x00010000030075a7 */ /* 0x0022a400080211ff */
[----:B--2---:R-:W-:Y:S05]  /*b6f0*/  @!P1 NANOSLEEP.SYNCS 0x989680 ;  /* 0x009896800000995d */ /* 0x004fea0003900000 */
[----:B------:R-:W2:Y:S02]  /*b700*/  @!P1 SYNCS.PHASECHK.TRANS64 P1, [R3+URZ+0x100], R0 ;  /* 0x00010000030095a7 */ /* 0x000ea400080210ff */
[----:B--2---:R-:W-:Y:S05]  /*b710*/  @!P1 BRA `(.L_x_125) ;  /* 0xfffffffc00f09947 */ /* 0x004fea000383ffff */
[----:B------:R-:W-:Y:S05]  /*b720*/  BRA `(.L_x_124) ;  /* 0xffffffb8001c7947 */ /* 0x000fea000383ffff */
.L_x_127:
[----:B-1----:R1:W2:Y:S02]  /*b730*/  SYNCS.PHASECHK.TRANS64.TRYWAIT P0, [R83+URZ+0x170], R4 ;  /* 0x00017004530075a7 */ /* 0x0022a400080011ff */
[----:B--2---:R-:W-:Y:S05]  /*b740*/  @!P0 NANOSLEEP.SYNCS 0x989680 ;  /* 0x009896800000895d */ /* 0x004fea0003900000 */
[----:B------:R-:W2:Y:S02]  /*b750*/  @!P0 SYNCS.PHASECHK.TRANS64 P0, [R83+URZ+0x170], R4 ;  /* 0x00017004530085a7 */ /* 0x000ea400080010ff */
[----:B--2---:R-:W-:Y:S05]  /*b760*/  @!P0 BRA `(.L_x_127) ;  /* 0xfffffffc00f08947 */ /* 0x004fea000383ffff */
[----:B------:R-:W-:Y:S05]  /*b770*/  BRA `(.L_x_126) ;  /* 0xffffffb800707947 */ /* 0x000fea000383ffff */
.L_x_135:
[----:B--2---:R2:W3:Y:S02]  /*b780*/  SYNCS.PHASECHK.TRANS64.TRYWAIT P0, [R0+URZ+0x100], R2 ;  /* 0x00010002000075a7 */ /* 0x0044e400080011ff */
[----:B---3--:R-:W-:Y:S05]  /*b790*/  @!P0 NANOSLEEP.SYNCS 0x989680 ;  /* 0x009896800000895d */ /* 0x008fea0003900000 */
[----:B------:R-:W3:Y:S02]  /*b7a0*/  @!P0 SYNCS.PHASECHK.TRANS64 P0, [R0+URZ+0x100], R2 ;  /* 0x00010002000085a7 */ /* 0x000ee400080010ff */
[----:B---3--:R-:W-:Y:S05]  /*b7b0*/  @!P0 BRA `(.L_x_135) ;  /* 0xfffffffc00f08947 */ /* 0x008fea000383ffff */
[----:B------:R-:W-:Y:S05]  /*b7c0*/  BRA `(.L_x_134) ;  /* 0xffffffc400787947 */ /* 0x000fea000383ffff */
.L_x_143:
[----:B--2---:R2:W3:Y:S02]  /*b7d0*/  SYNCS.PHASECHK.TRANS64.TRYWAIT P0, [R0+URZ+0x100], R4 ;  /* 0x00010004000075a7 */ /* 0x0044e400080011ff */
[----:B---3--:R-:W-:Y:S05]  /*b7e0*/  @!P0 NANOSLEEP.SYNCS 0x989680 ;  /* 0x009896800000895d */ /* 0x008fea0003900000 */
[----:B------:R-:W3:Y:S02]  /*b7f0*/  @!P0 SYNCS.PHASECHK.TRANS64 P0, [R0+URZ+0x100], R4 ;  /* 0x00010004000085a7 */ /* 0x000ee400080010ff */
[----:B---3--:R-:W-:Y:S05]  /*b800*/  @!P0 BRA `(.L_x_143) ;  /* 0xfffffffc00f08947 */ /* 0x008fea000383ffff */
[----:B------:R-:W-:Y:S05]  /*b810*/  BRA `(.L_x_142) ;  /* 0xffffffd000c47947 */ /* 0x000fea000383ffff */
.L_x_151:
[----:B--2---:R2:W3:Y:S02]  /*b820*/  SYNCS.PHASECHK.TRANS64.TRYWAIT P0, [R0+URZ+0x100], R2 ;  /* 0x00010002000075a7 */ /* 0x0044e400080011ff */
[----:B---3--:R-:W-:Y:S05]  /*b830*/  @!P0 NANOSLEEP.SYNCS 0x989680 ;  /* 0x009896800000895d */ /* 0x008fea0003900000 */
[----:B------:R-:W3:Y:S02]  /*b840*/  @!P0 SYNCS.PHASECHK.TRANS64 P0, [R0+URZ+0x100], R2 ;  /* 0x00010002000085a7 */ /* 0x000ee400080010ff */
[----:B---3--:R-:W-:Y:S05]  /*b850*/  @!P0 BRA `(.L_x_151) ;  /* 0xfffffffc00f08947 */ /* 0x008fea000383ffff */
[----:B------:R-:W-:Y:S05]  /*b860*/  BRA `(.L_x_150) ;  /* 0xffffffe0001c7947 */ /* 0x000fea000383ffff */
        .weak           $__internal_0_$__cuda_sm10x_tcgen05_guardrail_trap_col_being_dealloced_not_returned_by_alloc
        .type           $__internal_0_$__cuda_sm10x_tcgen05_guardrail_trap_col_being_dealloced_not_returned_by_alloc,@function
        .size           $__internal_0_$__cuda_sm10x_tcgen05_guardrail_trap_col_being_dealloced_not_returned_by_alloc,($__internal_1_$__cuda_sm10x_tcgen05_guardrail_trap_phase_invalid_during_alloc - $__internal_0_$__cuda_sm10x_tcgen05_guardrail_trap_col_being_dealloced_not_returned_by_alloc)
$__internal_0_$__cuda_sm10x_tcgen05_guardrail_trap_col_being_dealloced_not_returned_by_alloc:
[----:B------:R-:W-:Y:S05]  /*b870*/  BPT.TRAP 0x1 ;  /* 0x000000040000795c */ /* 0x000fea0000300000 */
[----:B------:R-:W-:-:S04]  /*b880*/  HFMA2 R3, -RZ, RZ, 0, 0 ;  /* 0x00000000ff037431 */ /* 0x000fc800000001ff */
[----:B------:R-:W-:Y:S05]  /*b890*/  RET.REL.NODEC R2 `(_ZN7cutlass13device_kernelINS_4gemm6kernel13GemmUniversalIN4cute5tupleIJiiiiEEENS1_10collective13CollectiveMmaINS1_35MainloopSm100TmaUmmaWarpSpecializedILi16ELi2ELi4ENS5_IJNS4_1CILi2EEENSA_ILi4EEENSA_ILi1EEEEEEEENS5_IJNSA_ILi128EEENSA_ILi256EEENSA_ILi64EEEEEEaNS5_IJlSD_lEEEaSK_NS4_8TiledMMAINS4_8MMA_AtomIJNS4_21SM100_MMA_S8_2x1SM_SSIaaiLi128ELi256ELNS4_4UMMA5MajorE0ELSP_0ELNSO_8SaturateE0EEEEEENS4_6LayoutINS5_IJSD_SD_SD_EEENS5_IJNSA_ILi0EEESV_SV_EEEEENS5_IJNS4_10UnderscoreESY_SY_EEEEENS4_28SM100_TMA_2SM_LOAD_MULTICASTENS4_14ComposedLayoutINS4_7SwizzleILi2ELi4ELi3EEENS4_18smem_ptr_flag_bitsILi8EEENST_INS5_IJNSA_ILi8EEESI_EEENS5_IJSI_SD_EEEEEEEvNS4_8identityENS4_18SM100_TMA_2SM_LOADES1B_vS1C_EENS_8epilogue10collective18CollectiveEpilogueINS1F_23Sm100TmaWarpSpecializedILi4ELi2ELi32ELb0ELb0EEEJNS5_IJSI_SH_SI_EEENS5_IJNST_ISI_SD_EENST_INS5_IJNSA_ILi32EEESB_EEENS5_IJSD_SG_EEEEEEEEaSK_aSK_NS1F_6fusion15FusionCallbacksIS1J_NS1R_17LinearCombinationIaiaiLNS_15FloatRoundStyleE2EEES1K_S1Q_JEEENS4_5SM1004TMEM4LOAD26SM100_TMEM_LOAD_32dp32b32xENS4_13SM90_TMA_LOADENS12_INS13_ILi1ELi4ELi3EEES16_NST_INS5_IJS17_S1M_EEENS5_IJS1M_SD_EEEEEEENS4_39AutoVectorizingCopyWithAssumedAlignmentILi128EEENS4_14SM90_TMA_STOREES26_S28_S28_EEEvvEEEEvNT_6ParamsE) ;  /* 0xffffff4402d87950 */ /* 0x000fea0003c3ffff */
        .weak           $__internal_1_$__cuda_sm10x_tcgen05_guardrail_trap_phase_invalid_during_alloc
        .type           $__internal_1_$__cuda_sm10x_tcgen05_guardrail_trap_phase_invalid_during_alloc,@function
        .size           $__internal_1_$__cuda_sm10x_tcgen05_guardrail_trap_phase_invalid_during_alloc,($__internal_2_$__cuda_sm10x_tcgen05_guardrail_trap_unallocated_columns_being_dealloced - $__internal_1_$__cuda_sm10x_tcgen05_guardrail_trap_phase_invalid_during_alloc)
$__internal_1_$__cuda_sm10x_tcgen05_guardrail_trap_phase_invalid_during_alloc:
[----:B------:R-:W-:Y:S05]  /*b8a0*/  BPT.TRAP 0x1 ;  /* 0x000000040000795c */ /* 0x000fea0000300000 */
[----:B------:R-:W-:-:S04]  /*b8b0*/  MOV R5, 0x0 ;  /* 0x0000000000057802 */ /* 0x000fc80000000f00 */
[----:B------:R-:W-:Y:S05]  /*b8c0*/  RET.REL.NODEC R4 `(_ZN7cutlass13device_kernelINS_4gemm6kernel13GemmUniversalIN4cute5tupleIJiiiiEEENS1_10collective13CollectiveMmaINS1_35MainloopSm100TmaUmmaWarpSpecializedILi16ELi2ELi4ENS5_IJNS4_1CILi2EEENSA_ILi4EEENSA_ILi1EEEEEEEENS5_IJNSA_ILi128EEENSA_ILi256EEENSA_ILi64EEEEEEaNS5_IJlSD_lEEEaSK_NS4_8TiledMMAINS4_8MMA_AtomIJNS4_21SM100_MMA_S8_2x1SM_SSIaaiLi128ELi256ELNS4_4UMMA5MajorE0ELSP_0ELNSO_8SaturateE0EEEEEENS4_6LayoutINS5_IJSD_SD_SD_EEENS5_IJNSA_ILi0EEESV_SV_EEEEENS5_IJNS4_10UnderscoreESY_SY_EEEEENS4_28SM100_TMA_2SM_LOAD_MULTICASTENS4_14ComposedLayoutINS4_7SwizzleILi2ELi4ELi3EEENS4_18smem_ptr_flag_bitsILi8EEENST_INS5_IJNSA_ILi8EEESI_EEENS5_IJSI_SD_EEEEEEEvNS4_8identityENS4_18SM100_TMA_2SM_LOADES1B_vS1C_EENS_8epilogue10collective18CollectiveEpilogueINS1F_23Sm100TmaWarpSpecializedILi4ELi2ELi32ELb0ELb0EEEJNS5_IJSI_SH_SI_EEENS5_IJNST_ISI_SD_EENST_INS5_IJNSA_ILi32EEESB_EEENS5_IJSD_SG_EEEEEEEEaSK_aSK_NS1F_6fusion15FusionCallbacksIS1J_NS1R_17LinearCombinationIaiaiLNS_15FloatRoundStyleE2EEES1K_S1Q_JEEENS4_5SM1004TMEM4LOAD26SM100_TMEM_LOAD_32dp32b32xENS4_13SM90_TMA_LOADENS12_INS13_ILi1ELi4ELi3EEES16_NST_INS5_IJS17_S1M_EEENS5_IJS1M_SD_EEEEEEENS4_39AutoVectorizingCopyWithAssumedAlignmentILi128EEENS4_14SM90_TMA_STOREES26_S28_S28_EEEvvEEEEvNT_6ParamsE) ;  /* 0xffffff4404cc7950 */ /* 0x000fea0003c3ffff */
        .weak           $__internal_2_$__cuda_sm10x_tcgen05_guardrail_trap_unallocated_columns_being_dealloced
        .type           $__internal_2_$__cuda_sm10x_tcgen05_guardrail_trap_unallocated_columns_being_dealloced,@function
        .size           $__internal_2_$__cuda_sm10x_tcgen05_guardrail_trap_unallocated_columns_being_dealloced,(.L_x_228 - $__internal_2_$__cuda_sm10x_tcgen05_guardrail_trap_unallocated_columns_being_dealloced)
$__internal_2_$__cuda_sm10x_tcgen05_guardrail_trap_unallocated_columns_being_dealloced:
[----:B------:R-:W-:Y:S05]  /*b8d0*/  BPT.TRAP 0x1 ;  /* 0x000000040000795c */ /* 0x000fea0000300000 */
[----:B------:R-:W-:-:S04]  /*b8e0*/  HFMA2 R3, -RZ, RZ, 0, 0 ;  /* 0x00000000ff037431 */ /* 0x000fc800000001ff */
[----:B------:R-:W-:Y:S05]  /*b8f0*/  RET.REL.NODEC R2 `(_ZN7cutlass13device_kernelINS_4gemm6kernel13GemmUniversalIN4cute5tupleIJiiiiEEENS1_10collective13CollectiveMmaINS1_35MainloopSm100TmaUmmaWarpSpecializedILi16ELi2ELi4ENS5_IJNS4_1CILi2EEENSA_ILi4EEENSA_ILi1EEEEEEEENS5_IJNSA_ILi128EEENSA_ILi256EEENSA_ILi64EEEEEEaNS5_IJlSD_lEEEaSK_NS4_8TiledMMAINS4_8MMA_AtomIJNS4_21SM100_MMA_S8_2x1SM_SSIaaiLi128ELi256ELNS4_4UMMA5MajorE0ELSP_0ELNSO_8SaturateE0EEEEEENS4_6LayoutINS5_IJSD_SD_SD_EEENS5_IJNSA_ILi0EEESV_SV_EEEEENS5_IJNS4_10UnderscoreESY_SY_EEEEENS4_28SM100_TMA_2SM_LOAD_MULTICASTENS4_14ComposedLayoutINS4_7SwizzleILi2ELi4ELi3EEENS4_18smem_ptr_flag_bitsILi8EEENST_INS5_IJNSA_ILi8EEESI_EEENS5_IJSI_SD_EEEEEEEvNS4_8identityENS4_18SM100_TMA_2SM_LOADES1B_vS1C_EENS_8epilogue10collective18CollectiveEpilogueINS1F_23Sm100TmaWarpSpecializedILi4ELi2ELi32ELb0ELb0EEEJNS5_IJSI_SH_SI_EEENS5_IJNST_ISI_SD_EENST_INS5_IJNSA_ILi32EEESB_EEENS5_IJSD_SG_EEEEEEEEaSK_aSK_NS1F_6fusion15FusionCallbacksIS1J_NS1R_17LinearCombinationIaiaiLNS_15FloatRoundStyleE2EEES1K_S1Q_JEEENS4_5SM1004TMEM4LOAD26SM100_TMEM_LOAD_32dp32b32xENS4_13SM90_TMA_LOADENS12_INS13_ILi1ELi4ELi3EEES16_NST_INS5_IJS17_S1M_EEENS5_IJS1M_SD_EEEEEEENS4_39AutoVectorizingCopyWithAssumedAlignmentILi128EEENS4_14SM90_TMA_STOREES26_S28_S28_EEEvvEEEEvNT_6ParamsE) ;  /* 0xffffff4402c07950 */ /* 0x000fea0003c3ffff */
.L_x_227:
[----:B------:R-:W-:-:S00]  /*b900*/  BRA `(.L_x_227) ;  /* 0xfffffffc00fc7947 */ /* 0x000fc0000383ffff */
[----:B------:R-:W-:-:S00]  /*b910*/  NOP ;  /* 0x0000000000007918 */ /* 0x000fc00000000000 */
        /* <DEDUP_REMOVED lines=14> */
.L_x_228:


//--------------------- .nv.global.init           --------------------------
	.section	.nv.global.init,"aw",@progbits
.nv.global.init:
	.type		$str$27,@object
	.size		$str$27,($str$28 - $str$27)
$str$27:
        /*0000*/ 	.byte	0x28, 0x61, 0x64, 0x64, 0x72, 0x65, 0x73, 0x73, 0x20, 0x26, 0x20, 0x6d, 0x61, 0x73, 0x6b, 0x29
        /*0010*/ 	.byte	0x20, 0x3d, 0x3d, 0x20, 0x30, 0x00
	.type		$str$28,@object
	.size		$str$28,($str$26 - $str$28)
$str$28:
        /*0016*/ 	.byte	0x2f, 0x74, 0x6d, 0x70, 0x2f, 0x63, 0x75, 0x74, 0x6c, 0x61, 0x73, 0x73, 0x5f, 0x73, 0x77, 0x65
        /*0026*/ 	.byte	0x65, 0x70, 0x5f, 0x73, 0x72, 0x63, 0x2f, 0x69, 0x6e, 0x63, 0x6c, 0x75, 0x64, 0x65, 0x2f, 0x63
        /*0036*/ 	.byte	0x75, 0x74, 0x65, 0x2f, 0x70, 0x6f, 0x69, 0x6e, 0x74, 0x65, 0x72, 0x5f, 0x66, 0x6c, 0x61, 0x67
        /*0046*/ 	.byte	0x67, 0x65, 0x64, 0x2e, 0x68, 0x70, 0x70, 0x00
	.type		$str$26,@object
	.size		$str$26,($str$25 - $str$26)
$str$26:
        /*004e*/ 	.byte	0x2f, 0x74, 0x6d, 0x70, 0x2f, 0x63, 0x75, 0x74, 0x6c, 0x61, 0x73, 0x73, 0x5f, 0x73, 0x77, 0x65
        /*005e*/ 	.byte	0x65, 0x70, 0x5f, 0x73, 0x72, 0x63, 0x2f, 0x69, 0x6e, 0x63, 0x6c, 0x75, 0x64, 0x65, 0x2f, 0x63
        /*006e*/ 	.byte	0x75, 0x74, 0x65, 0x2f, 0x61, 0x74, 0x6f, 0x6d, 0x2f, 0x63, 0x6f, 0x70, 0x79, 0x5f, 0x74, 0x72
        /*007e*/ 	.byte	0x61, 0x69, 0x74, 0x73, 0x5f, 0x73, 0x6d, 0x31, 0x30, 0x30, 0x2e, 0x68, 0x70, 0x70, 0x00
	.type		$str$25,@object
	.size		$str$25,(__unnamed_1 - $str$25)
$str$25:
        /*008d*/ 	.byte	0x28, 0x28, 0x75, 0x69, 0x6e, 0x74, 0x33, 0x32, 0x5f, 0x74, 0x28, 0x74, 0x68, 0x72, 0x65, 0x61
        /*009d*/ 	.byte	0x64, 0x49, 0x64, 0x78, 0x2e, 0x78, 0x29, 0x20, 0x2f, 0x20, 0x33, 0x32, 0x29, 0x20, 0x25, 0x20
        /*00ad*/ 	.byte	0x34, 0x29, 0x20, 0x3d, 0x3d, 0x20, 0x28, 0x28, 0x28, 0x74, 0x6d, 0x65, 0x6d, 0x5f, 0x61, 0x64
        /*00bd*/ 	.byte	0x64, 0x72, 0x20, 0x3e, 0x3e, 0x20, 0x31, 0x36, 0x29, 0x20, 0x2f, 0x20, 0x33, 0x32, 0x29, 0x20
        /*00cd*/ 	.byte	0x25, 0x20, 0x34, 0x29, 0x00
	.type		__unnamed_1,@object
	.size		__unnamed_1,(__unnamed_2 - __unnamed_1)
__unnamed_1:
        /*00d2*/ 	.byte	0x61, 0x75, 0x74, 0x6f, 0x20, 0x63, 0x75, 0x74, 0x65, 0x3a, 0x3a, 0x61, 0x73, 0x5f, 0x70, 0x6f
        /* <DEDUP_REMOVED lines=24> */
        /*0262*/ 	.byte	0x3e, 0x3e, 0x5d, 0x00
	.type		__unnamed_2,@object
	.size		__unnamed_2,(__unnamed_3 - __unnamed_2)
__unnamed_2:
        /* <DEDUP_REMOVED lines=26> */
	.type		__unnamed_3,@object
	.size		__unnamed_3,(.L_3 - __unnamed_3)
__unnamed_3:
        /* <DEDUP_REMOVED lines=41> */
.L_3:


//--------------------- .nv.shared._ZN7cutlass13device_kernelINS_4gemm6kernel13GemmUniversalIN4cute5tupleIJiiiiEEENS1_10collective13CollectiveMmaINS1_35MainloopSm100TmaUmmaWarpSpecializedILi16ELi2ELi4ENS5_IJNS4_1CILi2EEENSA_ILi4EEENSA_ILi1EEEEEEEENS5_IJNSA_ILi128EEENSA_ILi256EEENSA_ILi64EEEEEEaNS5_IJlSD_lEEEaSK_NS4_8TiledMMAINS4_8MMA_AtomIJNS4_21SM100_MMA_S8_2x1SM_SSIaaiLi128ELi256ELNS4_4UMMA5MajorE0ELSP_0ELNSO_8SaturateE0EEEEEENS4_6LayoutINS5_IJSD_SD_SD_EEENS5_IJNSA_ILi0EEESV_SV_EEEEENS5_IJNS4_10UnderscoreESY_SY_EEEEENS4_28SM100_TMA_2SM_LOAD_MULTICASTENS4_14ComposedLayoutINS4_7SwizzleILi2ELi4ELi3EEENS4_18smem_ptr_flag_bitsILi8EEENST_INS5_IJNSA_ILi8EEESI_EEENS5_IJSI_SD_EEEEEEEvNS4_8identityENS4_18SM100_TMA_2SM_LOADES1B_vS1C_EENS_8epilogue10collective18CollectiveEpilogueINS1F_23Sm100TmaWarpSpecializedILi4ELi2ELi32ELb0ELb0EEEJNS5_IJSI_SH_SI_EEENS5_IJNST_ISI_SD_EENST_INS5_IJNSA_ILi32EEESB_EEENS5_IJSD_SG_EEEEEEEEaSK_aSK_NS1F_6fusion15FusionCallbacksIS1J_NS1R_17LinearCombinationIaiaiLNS_15FloatRoundStyleE2EEES1K_S1Q_JEEENS4_5SM1004TMEM4LOAD26SM100_TMEM_LOAD_32dp32b32xENS4_13SM90_TMA_LOADENS12_INS13_ILi1ELi4ELi3EEES16_NST_INS5_IJS17_S1M_EEENS5_IJS1M_SD_EEEEEEENS4_39AutoVectorizingCopyWithAssumedAlignmentILi128EEENS4_14SM90_TMA_STOREES26_S28_S28_EEEvvEEEEvNT_6ParamsE --------------------------
	.section	.nv.shared._ZN7cutlass13device_kernelINS_4gemm6kernel13GemmUniversalIN4cute5tupleIJiiiiEEENS1_10collective13CollectiveMmaINS1_35MainloopSm100TmaUmmaWarpSpecializedILi16ELi2ELi4ENS5_IJNS4_1CILi2EEENSA_ILi4EEENSA_ILi1EEEEEEEENS5_IJNSA_ILi128EEENSA_ILi256EEENSA_ILi64EEEEEEaNS5_IJlSD_lEEEaSK_NS4_8TiledMMAINS4_8MMA_AtomIJNS4_21SM100_MMA_S8_2x1SM_SSIaaiLi128ELi256ELNS4_4UMMA5MajorE0ELSP_0ELNSO_8SaturateE0EEEEEENS4_6LayoutINS5_IJSD_SD_SD_EEENS5_IJNSA_ILi0EEESV_SV_EEEEENS5_IJNS4_10UnderscoreESY_SY_EEEEENS4_28SM100_TMA_2SM_LOAD_MULTICASTENS4_14ComposedLayoutINS4_7SwizzleILi2ELi4ELi3EEENS4_18smem_ptr_flag_bitsILi8EEENST_INS5_IJNSA_ILi8EEESI_EEENS5_IJSI_SD_EEEEEEEvNS4_8identityENS4_18SM100_TMA_2SM_LOADES1B_vS1C_EENS_8epilogue10collective18CollectiveEpilogueINS1F_23Sm100TmaWarpSpecializedILi4ELi2ELi32ELb0ELb0EEEJNS5_IJSI_SH_SI_EEENS5_IJNST_ISI_SD_EENST_INS5_IJNSA_ILi32EEESB_EEENS5_IJSD_SG_EEEEEEEEaSK_aSK_NS1F_6fusion15FusionCallbacksIS1J_NS1R_17LinearCombinationIaiaiLNS_15FloatRoundStyleE2EEES1K_S1Q_JEEENS4_5SM1004TMEM4LOAD26SM100_TMEM_LOAD_32dp32b32xENS4_13SM90_TMA_LOADENS12_INS13_ILi1ELi4ELi3EEES16_NST_INS5_IJS17_S1M_EEENS5_IJS1M_SD_EEEEEEENS4_39AutoVectorizingCopyWithAssumedAlignmentILi128EEENS4_14SM90_TMA_STOREES26_S28_S28_EEEvvEEEEvNT_6ParamsE,"aw",@nobits
	.sectionflags	@""
	.align	16
	.zero		1024


//--------------------- .nv.shared.reserved.0     --------------------------
	.section	.nv.shared.reserved.0,"aw",@nobits
	.weak		__nv_reservedSMEM_offset_0_alias
	.size		__nv_reservedSMEM_offset_0_alias, 0, 64
	.other		__nv_reservedSMEM_offset_0_alias,@"STO_CUDA_RESERVED_SHARED STV_DEFAULT"
__nv_reservedSMEM_offset_0_alias:
	.zero		0
.nv.shared.reserved.0:
	.zero		64
	.weak		__nv_reservedSMEM_tcgen05_partition
	.type		__nv_reservedSMEM_tcgen05_partition,@object
	.size		__nv_reservedSMEM_tcgen05_partition,(.L_0 - __nv_reservedSMEM_tcgen05_partition)
__nv_reservedSMEM_tcgen05_partition:
	.zero		32
.L_0:


//--------------------- .nv.global                --------------------------
	.section	.nv.global,"aw",@nobits
.nv.global:
	.type		_ZN40_INTERNAL_0142fdd7_4_k_cu_22b6e118_287204cute1_E,@object
	.size		_ZN40_INTERNAL_0142fdd7_4_k_cu_22b6e118_287204cute1_E,(_ZN40_INTERNAL_0142fdd7_4_k_cu_22b6e118_287204cuda3std3__45__cpo6cbeginE - _ZN40_INTERNAL_0142fdd7_4_k_cu_22b6e118_287204cute1_E)
_ZN40_INTERNAL_0142fdd7_4_k_cu_22b6e118_287204cute1_E:
	.zero		1
	.type		_ZN40_INTERNAL_0142fdd7_4_k_cu_22b6e118_287204cuda3std3__45__cpo6cbeginE,@object
	.size		_ZN40_INTERNAL_0142fdd7_4_k_cu_22b6e118_287204cuda3std3__45__cpo6cbeginE,(_ZN40_INTERNAL_0142fdd7_4_k_cu_22b6e118_287204cuda3std3__48in_placeE - _ZN40_INTERNAL_0142fdd7_4_k_cu_22b6e118_287204cuda3std3__45__cpo6cbeginE)
_ZN40_INTERNAL_0142fdd7_4_k_cu_22b6e118_287204cuda3std3__45__cpo6cbeginE:
	.zero		1
	.type		_ZN40_INTERNAL_0142fdd7_4_k_cu_22b6e118_287204cuda3std3__48in_placeE,@object
	.size		_ZN40_INTERNAL_0142fdd7_4_k_cu_22b6e118_287204cuda3std3__48in_placeE,(_ZN40_INTERNAL_0142fdd7_4_k_cu_22b6e118_287204cuda3std6ranges3__45__cpo9iter_moveE - _ZN40_INTERNAL_0142fdd7_4_k_cu_22b6e118_287204cuda3std3__48in_placeE)
_ZN40_INTERNAL_0142fdd7_4_k_cu_22b6e118_287204cuda3std3__48in_placeE:
	.zero		1
	.type		_ZN40_INTERNAL_0142fdd7_4_k_cu_22b6e118_287204cuda3std6ranges3__45__cpo9iter_moveE,@object
	.size		_ZN40_INTERNAL_0142fdd7_4_k_cu_22b6e118_287204cuda3std6ranges3__45__cpo9iter_moveE,(_ZN40_INTERNAL_0142fdd7_4_k_cu_22b6e118_287204cuda3std3__45__cpo5beginE - _ZN40_INTERNAL_0142fdd7_4_k_cu_22b6e118_287204cuda3std6ranges3__45__cpo9iter_moveE)
_ZN40_INTERNAL_0142fdd7_4_k_cu_22b6e118_287204cuda3std6ranges3__45__cpo9iter_moveE:
	.zero		1
	.type		_ZN40_INTERNAL_0142fdd7_4_k_cu_22b6e118_287204cuda3std3__45__cpo5beginE,@object
	.size		_ZN40_INTERNAL_0142fdd7_4_k_cu_22b6e118_287204cuda3std3__45__cpo5beginE,(_ZN40_INTERNAL_0142fdd7_4_k_cu_22b6e118_287204cuda3std3__442_GLOBAL__N__0142fdd7_4_k_cu_22b6e118_287206ignoreE - _ZN40_INTERNAL_0142fdd7_4_k_cu_22b6e118_287204cuda3std3__45__cpo5beginE)
_ZN40_INTERNAL_0142fdd7_4_k_cu_22b6e118_287204cuda3std3__45__cpo5beginE:
	.zero		1
	.type		_ZN40_INTERNAL_0142fdd7_4_k_cu_22b6e118_287204cuda3std3__442_GLOBAL__N__0142fdd7_4_k_cu_22b6e118_287206ignoreE,@object
	.size		_ZN40_INTERNAL_0142fdd7_4_k_cu_22b6e118_287204cuda3std3__442_GLOBAL__N__0142fdd7_4_k_cu_22b6e118_287206ignoreE,(_ZN40_INTERNAL_0142fdd7_4_k_cu_22b6e118_287204cute7productE - _ZN40_INTERNAL_0142fdd7_4_k_cu_22b6e118_287204cuda3std3__442_GLOBAL__N__0142fdd7_4_k_cu_22b6e118_287206ignoreE)
_ZN40_INTERNAL_0142fdd7_4_k_cu_22b6e118_287204cuda3std3__442_GLOBAL__N__0142fdd7_4_k_cu_22b6e118_287206ignoreE:
	.zero		1
	.type		_ZN40_INTERNAL_0142fdd7_4_k_cu_22b6e118_287204cute7productE,@object
	.size		_ZN40_INTERNAL_0142fdd7_4_k_cu_22b6e118_287204cute7productE,(_ZN40_INTERNAL_0142fdd7_4_k_cu_22b6e118_287204cuda3std3__45__cpo3endE - _ZN40_INTERNAL_0142fdd7_4_k_cu_22b6e118_287204cute7productE)
_ZN40_INTERNAL_0142fdd7_4_k_cu_22b6e118_287204cute7productE:
	.zero		1
	.type		_ZN40_INTERNAL_0142fdd7_4_k_cu_22b6e118_287204cuda3std3__45__cpo3endE,@object
	.size		_ZN40_INTERNAL_0142fdd7_4_k_cu_22b6e118_287204cuda3std3__45__cpo3endE,(_ZN40_INTERNAL_0142fdd7_4_k_cu_22b6e118_287204cuda3std3__419piecewise_constructE - _ZN40_INTERNAL_0142fdd7_4_k_cu_22b6e118_287204cuda3std3__45__cpo3endE)
_ZN40_INTERNAL_0142fdd7_4_k_cu_22b6e118_287204cuda3std3__45__cpo3endE:
	.zero		1
	.type		_ZN40_INTERNAL_0142fdd7_4_k_cu_22b6e118_287204cuda3std3__419piecewise_constructE,@object
	.size		_ZN40_INTERNAL_0142fdd7_4_k_cu_22b6e118_287204cuda3std3__419piecewise_constructE,(_ZN40_INTERNAL_0142fdd7_4_k_cu_22b6e118_287204cuda3std3__45__cpo4cendE - _ZN40_INTERNAL_0142fdd7_4_k_cu_22b6e118_287204cuda3std3__419piecewise_constructE)
_ZN40_INTERNAL_0142fdd7_4_k_cu_22b6e118_287204cuda3std3__419piecewise_constructE:
	.zero		1
	.type		_ZN40_INTERNAL_0142fdd7_4_k_cu_22b6e118_287204cuda3std3__45__cpo4cendE,@object
	.size		_ZN40_INTERNAL_0142fdd7_4_k_cu_22b6e118_287204cuda3std3__45__cpo4cendE,(_ZN40_INTERNAL_0142fdd7_4_k_cu_22b6e118_287204cuda3std6ranges3__45__cpo4swapE - _ZN40_INTERNAL_0142fdd7_4_k_cu_22b6e118_287204cuda3std3__45__cpo4cendE)
_ZN40_INTERNAL_0142fdd7_4_k_cu_22b6e118_287204cuda3std3__45__cpo4cendE:
	.zero		1
	.type		_ZN40_INTERNAL_0142fdd7_4_k_cu_22b6e118_287204cuda3std6ranges3__45__cpo4swapE,@object
	.size		_ZN40_INTERNAL_0142fdd7_4_k_cu_22b6e118_287204cuda3std6ranges3__45__cpo4swapE,(.L_11 - _ZN40_INTERNAL_0142fdd7_4_k_cu_22b6e118_287204cuda3std6ranges3__45__cpo4swapE)
_ZN40_INTERNAL_0142fdd7_4_k_cu_22b6e118_287204cuda3std6ranges3__45__cpo4swapE:
	.zero		1
.L_11:


//--------------------- .nv.constant0._ZN7cutlass13device_kernelINS_4gemm6kernel13GemmUniversalIN4cute5tupleIJiiiiEEENS1_10collective13CollectiveMmaINS1_35MainloopSm100TmaUmmaWarpSpecializedILi16ELi2ELi4ENS5_IJNS4_1CILi2EEENSA_ILi4EEENSA_ILi1EEEEEEEENS5_IJNSA_ILi128EEENSA_ILi256EEENSA_ILi64EEEEEEaNS5_IJlSD_lEEEaSK_NS4_8TiledMMAINS4_8MMA_AtomIJNS4_21SM100_MMA_S8_2x1SM_SSIaaiLi128ELi256ELNS4_4UMMA5MajorE0ELSP_0ELNSO_8SaturateE0EEEEEENS4_6LayoutINS5_IJSD_SD_SD_EEENS5_IJNSA_ILi0EEESV_SV_EEEEENS5_IJNS4_10UnderscoreESY_SY_EEEEENS4_28SM100_TMA_2SM_LOAD_MULTICASTENS4_14ComposedLayoutINS4_7SwizzleILi2ELi4ELi3EEENS4_18smem_ptr_flag_bitsILi8EEENST_INS5_IJNSA_ILi8EEESI_EEENS5_IJSI_SD_EEEEEEEvNS4_8identityENS4_18SM100_TMA_2SM_LOADES1B_vS1C_EENS_8epilogue10collective18CollectiveEpilogueINS1F_23Sm100TmaWarpSpecializedILi4ELi2ELi32ELb0ELb0EEEJNS5_IJSI_SH_SI_EEENS5_IJNST_ISI_SD_EENST_INS5_IJNSA_ILi32EEESB_EEENS5_IJSD_SG_EEEEEEEEaSK_aSK_NS1F_6fusion15FusionCallbacksIS1J_NS1R_17LinearCombinationIaiaiLNS_15FloatRoundStyleE2EEES1K_S1Q_JEEENS4_5SM1004TMEM4LOAD26SM100_TMEM_LOAD_32dp32b32xENS4_13SM90_TMA_LOADENS12_INS13_ILi1ELi4ELi3EEES16_NST_INS5_IJS17_S1M_EEENS5_IJS1M_SD_EEEEEEENS4_39AutoVectorizingCopyWithAssumedAlignmentILi128EEENS4_14SM90_TMA_STOREES26_S28_S28_EEEvvEEEEvNT_6ParamsE --------------------------
	.section	.nv.constant0._ZN7cutlass13device_kernelINS_4gemm6kernel13GemmUniversalIN4cute5tupleIJiiiiEEENS1_10collective13CollectiveMmaINS1_35MainloopSm100TmaUmmaWarpSpecializedILi16ELi2ELi4ENS5_IJNS4_1CILi2EEENSA_ILi4EEENSA_ILi1EEEEEEEENS5_IJNSA_ILi128EEENSA_ILi256EEENSA_ILi64EEEEEEaNS5_IJlSD_lEEEaSK_NS4_8TiledMMAINS4_8MMA_AtomIJNS4_21SM100_MMA_S8_2x1SM_SSIaaiLi128ELi256ELNS4_4UMMA5MajorE0ELSP_0ELNSO_8SaturateE0EEEEEENS4_6LayoutINS5_IJSD_SD_SD_EEENS5_IJNSA_ILi0EEESV_SV_EEEEENS5_IJNS4_10UnderscoreESY_SY_EEEEENS4_28SM100_TMA_2SM_LOAD_MULTICASTENS4_14ComposedLayoutINS4_7SwizzleILi2ELi4ELi3EEENS4_18smem_ptr_flag_bitsILi8EEENST_INS5_IJNSA_ILi8EEESI_EEENS5_IJSI_SD_EEEEEEEvNS4_8identityENS4_18SM100_TMA_2SM_LOADES1B_vS1C_EENS_8epilogue10collective18CollectiveEpilogueINS1F_23Sm100TmaWarpSpecializedILi4ELi2ELi32ELb0ELb0EEEJNS5_IJSI_SH_SI_EEENS5_IJNST_ISI_SD_EENST_INS5_IJNSA_ILi32EEESB_EEENS5_IJSD_SG_EEEEEEEEaSK_aSK_NS1F_6fusion15FusionCallbacksIS1J_NS1R_17LinearCombinationIaiaiLNS_15FloatRoundStyleE2EEES1K_S1Q_JEEENS4_5SM1004TMEM4LOAD26SM100_TMEM_LOAD_32dp32b32xENS4_13SM90_TMA_LOADENS12_INS13_ILi1ELi4ELi3EEES16_NST_INS5_IJS17_S1M_EEENS5_IJS1M_SD_EEEEEEENS4_39AutoVectorizingCopyWithAssumedAlignmentILi128EEENS4_14SM90_TMA_STOREES26_S28_S28_EEEvvEEEEvNT_6ParamsE,"a",@progbits
	.sectionflags	@""
	.align	4
.nv.constant0._ZN7cutlass13device_kernelINS_4gemm6kernel13GemmUniversalIN4cute5tupleIJiiiiEEENS1_10collective13CollectiveMmaINS1_35MainloopSm100TmaUmmaWarpSpecializedILi16ELi2ELi4ENS5_IJNS4_1CILi2EEENSA_ILi4EEENSA_ILi1EEEEEEEENS5_IJNSA_ILi128EEENSA_ILi256EEENSA_ILi64EEEEEEaNS5_IJlSD_lEEEaSK_NS4_8TiledMMAINS4_8MMA_AtomIJNS4_21SM100_MMA_S8_2x1SM_SSIaaiLi128ELi256ELNS4_4UMMA5MajorE0ELSP_0ELNSO_8SaturateE0EEEEEENS4_6LayoutINS5_IJSD_SD_SD_EEENS5_IJNSA_ILi0EEESV_SV_EEEEENS5_IJNS4_10UnderscoreESY_SY_EEEEENS4_28SM100_TMA_2SM_LOAD_MULTICASTENS4_14ComposedLayoutINS4_7SwizzleILi2ELi4ELi3EEENS4_18smem_ptr_flag_bitsILi8EEENST_INS5_IJNSA_ILi8EEESI_EEENS5_IJSI_SD_EEEEEEEvNS4_8identityENS4_18SM100_TMA_2SM_LOADES1B_vS1C_EENS_8epilogue10collective18CollectiveEpilogueINS1F_23Sm100TmaWarpSpecializedILi4ELi2ELi32ELb0ELb0EEEJNS5_IJSI_SH_SI_EEENS5_IJNST_ISI_SD_EENST_INS5_IJNSA_ILi32EEESB_EEENS5_IJSD_SG_EEEEEEEEaSK_aSK_NS1F_6fusion15FusionCallbacksIS1J_NS1R_17LinearCombinationIaiaiLNS_15FloatRoundStyleE2EEES1K_S1Q_JEEENS4_5SM1004TMEM4LOAD26SM100_TMEM_LOAD_32dp32b32xENS4_13SM90_TMA_LOADENS12_INS13_ILi1ELi4ELi3EEES16_NST_INS5_IJS17_S1M_EEENS5_IJS1M_SD_EEEEEEENS4_39AutoVectorizingCopyWithAssumedAlignmentILi128EEENS4_14SM90_TMA_STOREES26_S28_S28_EEEvvEEEEvNT_6ParamsE:
	.zero		2944


//--------------------- SYMBOLS --------------------------

	.type		.nv.reservedSmem.offset0,@object
	.size		.nv.reservedSmem.offset0,0x4
	.type		.nv.reservedSmem.cap,@object
	.size		.nv.reservedSmem.cap,0x4
	.type		__assertfail,@function
